//
// Generated by NVIDIA NVVM Compiler
//
// Compiler Build ID: CL-36424714
// Cuda compilation tools, release 13.0, V13.0.88
// Based on NVVM 20.0.0
//

.version 9.0
.target sm_100
.address_size 64

	// .globl	_Z3s2hiiPKfiP6__halfi
// _ZZ10s2h_swpipeIjLj512ELj1024EEvT_S0_PKfiP6__halfiE8smem_f32 has been demoted
// _ZZ10s2h_swpipeIjLj512ELj1024EEvT_S0_PKfiP6__halfiE8smem_f16 has been demoted
// _ZZ10s2h_swpipeImLj512ELj1024EEvT_S0_PKfiP6__halfiE8smem_f32 has been demoted
// _ZZ10s2h_swpipeImLj512ELj1024EEvT_S0_PKfiP6__halfiE8smem_f16 has been demoted

.visible .entry _Z3s2hiiPKfiP6__halfi(
	.param .u32 _Z3s2hiiPKfiP6__halfi_param_0,
	.param .u32 _Z3s2hiiPKfiP6__halfi_param_1,
	.param .u64 .ptr .align 1 _Z3s2hiiPKfiP6__halfi_param_2,
	.param .u32 _Z3s2hiiPKfiP6__halfi_param_3,
	.param .u64 .ptr .align 1 _Z3s2hiiPKfiP6__halfi_param_4,
	.param .u32 _Z3s2hiiPKfiP6__halfi_param_5
)
{
	.reg .pred 	%p<4>;
	.reg .b16 	%rs<2>;
	.reg .b32 	%r<17>;
	.reg .b32 	%f<2>;
	.reg .b64 	%rd<9>;

	ld.param.u32 	%r5, [_Z3s2hiiPKfiP6__halfi_param_0];
	ld.param.u32 	%r6, [_Z3s2hiiPKfiP6__halfi_param_1];
	ld.param.u64 	%rd1, [_Z3s2hiiPKfiP6__halfi_param_2];
	ld.param.u32 	%r3, [_Z3s2hiiPKfiP6__halfi_param_3];
	ld.param.u64 	%rd2, [_Z3s2hiiPKfiP6__halfi_param_4];
	ld.param.u32 	%r4, [_Z3s2hiiPKfiP6__halfi_param_5];
	mov.u32 	%r8, %tid.x;
	mov.u32 	%r9, %ntid.x;
	mov.u32 	%r10, %ctaid.x;
	mad.lo.s32 	%r1, %r9, %r10, %r8;
	mov.u32 	%r11, %tid.y;
	mov.u32 	%r12, %ntid.y;
	mov.u32 	%r13, %ctaid.y;
	mad.lo.s32 	%r14, %r12, %r13, %r11;
	setp.ge.s32 	%p1, %r1, %r5;
	setp.ge.s32 	%p2, %r14, %r6;
	or.pred  	%p3, %p1, %p2;
	@%p3 bra 	$L__BB0_2;
	cvta.to.global.u64 	%rd3, %rd1;
	cvta.to.global.u64 	%rd4, %rd2;
	mad.lo.s32 	%r15, %r3, %r14, %r1;
	mul.wide.s32 	%rd5, %r15, 4;
	add.s64 	%rd6, %rd3, %rd5;
	ld.global.f32 	%f1, [%rd6];
	// begin inline asm
	{  cvt.rn.f16.f32 %rs1, %f1;}

	// end inline asm
	mad.lo.s32 	%r16, %r4, %r14, %r1;
	mul.wide.s32 	%rd7, %r16, 2;
	add.s64 	%rd8, %rd4, %rd7;
	st.global.u16 	[%rd8], %rs1;
$L__BB0_2:
	ret;

}
	// .globl	_Z10s2h_swpipeIjLj512ELj1024EEvT_S0_PKfiP6__halfi
.visible .entry _Z10s2h_swpipeIjLj512ELj1024EEvT_S0_PKfiP6__halfi(
	.param .u32 _Z10s2h_swpipeIjLj512ELj1024EEvT_S0_PKfiP6__halfi_param_0,
	.param .u32 _Z10s2h_swpipeIjLj512ELj1024EEvT_S0_PKfiP6__halfi_param_1,
	.param .u64 .ptr .align 1 _Z10s2h_swpipeIjLj512ELj1024EEvT_S0_PKfiP6__halfi_param_2,
	.param .u32 _Z10s2h_swpipeIjLj512ELj1024EEvT_S0_PKfiP6__halfi_param_3,
	.param .u64 .ptr .align 1 _Z10s2h_swpipeIjLj512ELj1024EEvT_S0_PKfiP6__halfi_param_4,
	.param .u32 _Z10s2h_swpipeIjLj512ELj1024EEvT_S0_PKfiP6__halfi_param_5
)
{
	.reg .pred 	%p<27>;
	.reg .b16 	%rs<7>;
	.reg .b32 	%r<74>;
	.reg .b32 	%f<6>;
	.reg .b64 	%rd<38>;
	// demoted variable
	.shared .align 4 .b8 _ZZ10s2h_swpipeIjLj512ELj1024EEvT_S0_PKfiP6__halfiE8smem_f32[4096];
	// demoted variable
	.shared .align 2 .b8 _ZZ10s2h_swpipeIjLj512ELj1024EEvT_S0_PKfiP6__halfiE8smem_f16[2048];
	ld.param.u32 	%r30, [_Z10s2h_swpipeIjLj512ELj1024EEvT_S0_PKfiP6__halfi_param_0];
	ld.param.u64 	%rd4, [_Z10s2h_swpipeIjLj512ELj1024EEvT_S0_PKfiP6__halfi_param_2];
	ld.param.u32 	%r31, [_Z10s2h_swpipeIjLj512ELj1024EEvT_S0_PKfiP6__halfi_param_3];
	ld.param.u64 	%rd3, [_Z10s2h_swpipeIjLj512ELj1024EEvT_S0_PKfiP6__halfi_param_4];
	ld.param.u32 	%r32, [_Z10s2h_swpipeIjLj512ELj1024EEvT_S0_PKfiP6__halfi_param_5];
	cvta.to.global.u64 	%rd1, %rd3;
	cvta.to.global.u64 	%rd2, %rd4;
	setp.eq.s32 	%p6, %r30, 0;
	@%p6 bra 	$L__BB1_28;
	mov.u32 	%r34, %ctaid.x;
	and.b64  	%rd5, %rd3, 15;
	setp.eq.s64 	%p7, %rd5, 0;
	and.b32  	%r35, %r32, 3;
	setp.eq.s32 	%p8, %r35, 0;
	and.pred  	%p1, %p7, %p8;
	and.b64  	%rd6, %rd3, 7;
	setp.eq.s64 	%p9, %rd6, 0;
	and.b32  	%r36, %r32, 1;
	setp.eq.b32 	%p10, %r36, 1;
	not.pred 	%p11, %p10;
	and.pred  	%p2, %p9, %p11;
	mov.u32 	%r1, %tid.x;
	mul.lo.s32 	%r2, %r31, %r34;
	shl.b32 	%r37, %r1, 1;
	mov.u32 	%r38, _ZZ10s2h_swpipeIjLj512ELj1024EEvT_S0_PKfiP6__halfiE8smem_f32;
	shl.b32 	%r39, %r1, 3;
	add.s32 	%r3, %r38, %r39;
	add.s32 	%r4, %r2, %r37;
	shl.b32 	%r40, %r1, 2;
	add.s32 	%r5, %r3, %r39;
	add.s32 	%r6, %r4, %r37;
	and.b32  	%r41, %r32, 7;
	setp.eq.s32 	%p12, %r41, 0;
	and.pred  	%p3, %p7, %p12;
	and.pred  	%p4, %p9, %p8;
	and.b64  	%rd7, %rd3, 3;
	setp.eq.s64 	%p13, %rd7, 0;
	and.pred  	%p5, %p13, %p11;
	mul.lo.s32 	%r7, %r32, %r34;
	add.s32 	%r8, %r7, %r37;
	mov.u32 	%r42, _ZZ10s2h_swpipeIjLj512ELj1024EEvT_S0_PKfiP6__halfiE8smem_f16;
	add.s32 	%r9, %r42, %r40;
	add.s32 	%r10, %r8, %r37;
	add.s32 	%r11, %r9, %r40;
	add.s32 	%r12, %r10, %r40;
	add.s32 	%r13, %r11, %r39;
	mad.lo.s32 	%r14, %r1, -12, %r5;
	mad.lo.s32 	%r15, %r1, -14, %r13;
	mov.b32 	%r68, 0;
	not.pred 	%p15, %p1;
	not.pred 	%p17, %p3;
	not.pred 	%p18, %p4;
$L__BB1_2:
	mov.u32 	%r16, %r68;
	add.s32 	%r68, %r16, 1024;
	setp.gt.u32 	%p14, %r68, %r30;
	@%p14 bra 	$L__BB1_19;
	@%p15 bra 	$L__BB1_7;
	setp.gt.u32 	%p16, %r1, 255;
	@%p16 bra 	$L__BB1_6;
	add.s32 	%r49, %r6, %r16;
	mul.wide.u32 	%rd15, %r49, 4;
	add.s64 	%rd16, %rd2, %rd15;
	ld.global.v2.u64 	{%rd17, %rd18}, [%rd16];
	st.shared.v2.u64 	[%r5], {%rd17, %rd18};
$L__BB1_6:
	bar.sync 	0;
	bra.uni 	$L__BB1_10;
$L__BB1_7:
	@%p2 bra 	$L__BB1_9;
	add.s32 	%r43, %r16, %r2;
	add.s32 	%r44, %r43, %r1;
	mul.wide.u32 	%rd8, %r44, 4;
	add.s64 	%rd9, %rd2, %rd8;
	ld.global.u32 	%r45, [%rd9];
	st.shared.u32 	[%r14], %r45;
	add.s32 	%r46, %r44, 512;
	mul.wide.u32 	%rd10, %r46, 4;
	add.s64 	%rd11, %rd2, %rd10;
	ld.global.u32 	%r47, [%rd11];
	st.shared.u32 	[%r14+2048], %r47;
	bra.uni 	$L__BB1_10;
$L__BB1_9:
	add.s32 	%r48, %r4, %r16;
	mul.wide.u32 	%rd12, %r48, 4;
	add.s64 	%rd13, %rd2, %rd12;
	ld.global.u64 	%rd14, [%rd13];
	st.shared.u64 	[%r3], %rd14;
	bar.sync 	0;
$L__BB1_10:
	ld.shared.f32 	%f1, [%r14];
	// begin inline asm
	{  cvt.rn.f16.f32 %rs3, %f1;}

	// end inline asm
	st.shared.u16 	[%r15], %rs3;
	ld.shared.f32 	%f2, [%r14+2048];
	// begin inline asm
	{  cvt.rn.f16.f32 %rs4, %f2;}

	// end inline asm
	st.shared.u16 	[%r15+1024], %rs4;
	@%p17 bra 	$L__BB1_13;
	setp.gt.u32 	%p20, %r1, 127;
	bar.sync 	0;
	@%p20 bra 	$L__BB1_27;
	add.s32 	%r56, %r12, %r16;
	mul.wide.u32 	%rd28, %r56, 2;
	add.s64 	%rd29, %rd1, %rd28;
	ld.shared.v2.u64 	{%rd30, %rd31}, [%r13];
	st.global.v2.u64 	[%rd29], {%rd30, %rd31};
	bra.uni 	$L__BB1_27;
$L__BB1_13:
	@%p18 bra 	$L__BB1_16;
	setp.gt.u32 	%p19, %r1, 255;
	bar.sync 	0;
	@%p19 bra 	$L__BB1_27;
	add.s32 	%r55, %r10, %r16;
	mul.wide.u32 	%rd25, %r55, 2;
	add.s64 	%rd26, %rd1, %rd25;
	ld.shared.u64 	%rd27, [%r11];
	st.global.u64 	[%rd26], %rd27;
	bra.uni 	$L__BB1_27;
$L__BB1_16:
	@%p5 bra 	$L__BB1_18;
	add.s32 	%r50, %r16, %r7;
	add.s32 	%r51, %r50, %r1;
	mul.wide.u32 	%rd19, %r51, 2;
	add.s64 	%rd20, %rd1, %rd19;
	st.global.u16 	[%rd20], %rs3;
	add.s32 	%r52, %r51, 512;
	mul.wide.u32 	%rd21, %r52, 2;
	add.s64 	%rd22, %rd1, %rd21;
	st.global.u16 	[%rd22], %rs4;
	bra.uni 	$L__BB1_27;
$L__BB1_18:
	bar.sync 	0;
	add.s32 	%r53, %r8, %r16;
	mul.wide.u32 	%rd23, %r53, 2;
	add.s64 	%rd24, %rd1, %rd23;
	ld.shared.u32 	%r54, [%r9];
	st.global.u32 	[%rd24], %r54;
	bra.uni 	$L__BB1_27;
$L__BB1_19:
	add.s32 	%r18, %r1, %r16;
	setp.ge.u32 	%p21, %r18, %r30;
	mov.b32 	%r69, 0;
	@%p21 bra 	$L__BB1_22;
	add.s32 	%r19, %r18, %r2;
	mul.wide.u32 	%rd32, %r19, 4;
	add.s64 	%rd33, %rd2, %rd32;
	ld.global.f32 	%f3, [%rd33];
	st.shared.f32 	[%r14], %f3;
	add.s32 	%r59, %r18, 512;
	setp.ge.u32 	%p22, %r59, %r30;
	mov.b32 	%r69, 512;
	@%p22 bra 	$L__BB1_22;
	add.s32 	%r61, %r19, 512;
	mul.wide.u32 	%rd34, %r61, 4;
	add.s64 	%rd35, %rd2, %rd34;
	ld.global.f32 	%f4, [%rd35];
	st.shared.f32 	[%r14+2048], %f4;
	mov.b32 	%r69, 1024;
$L__BB1_22:
	setp.ge.u32 	%p23, %r18, %r30;
	@%p23 bra 	$L__BB1_27;
	mov.b32 	%r72, 0;
	mov.u32 	%r70, %r14;
	mov.u32 	%r71, %r15;
$L__BB1_24:
	ld.shared.f32 	%f5, [%r70];
	// begin inline asm
	{  cvt.rn.f16.f32 %rs5, %f5;}

	// end inline asm
	st.shared.u16 	[%r71], %rs5;
	add.s32 	%r72, %r72, 512;
	add.s32 	%r71, %r71, 1024;
	add.s32 	%r70, %r70, 2048;
	setp.lt.u32 	%p24, %r72, %r69;
	@%p24 bra 	$L__BB1_24;
	add.s32 	%r21, %r16, %r7;
	mov.b32 	%r73, 0;
$L__BB1_26:
	add.s32 	%r64, %r73, %r1;
	add.s32 	%r65, %r21, %r64;
	mul.wide.u32 	%rd36, %r65, 2;
	add.s64 	%rd37, %rd1, %rd36;
	shl.b32 	%r66, %r73, 1;
	add.s32 	%r67, %r15, %r66;
	ld.shared.u16 	%rs6, [%r67];
	st.global.u16 	[%rd37], %rs6;
	add.s32 	%r73, %r73, 512;
	setp.lt.u32 	%p25, %r73, %r69;
	@%p25 bra 	$L__BB1_26;
$L__BB1_27:
	setp.lt.u32 	%p26, %r68, %r30;
	@%p26 bra 	$L__BB1_2;
$L__BB1_28:
	ret;

}
	// .globl	_Z10s2h_swpipeImLj512ELj1024EEvT_S0_PKfiP6__halfi
.visible .entry _Z10s2h_swpipeImLj512ELj1024EEvT_S0_PKfiP6__halfi(
	.param .u64 _Z10s2h_swpipeImLj512ELj1024EEvT_S0_PKfiP6__halfi_param_0,
	.param .u64 _Z10s2h_swpipeImLj512ELj1024EEvT_S0_PKfiP6__halfi_param_1,
	.param .u64 .ptr .align 1 _Z10s2h_swpipeImLj512ELj1024EEvT_S0_PKfiP6__halfi_param_2,
	.param .u32 _Z10s2h_swpipeImLj512ELj1024EEvT_S0_PKfiP6__halfi_param_3,
	.param .u64 .ptr .align 1 _Z10s2h_swpipeImLj512ELj1024EEvT_S0_PKfiP6__halfi_param_4,
	.param .u32 _Z10s2h_swpipeImLj512ELj1024EEvT_S0_PKfiP6__halfi_param_5
)
{
	.reg .pred 	%p<27>;
	.reg .b16 	%rs<7>;
	.reg .b32 	%r<75>;
	.reg .b32 	%f<6>;
	.reg .b64 	%rd<42>;
	// demoted variable
	.shared .align 4 .b8 _ZZ10s2h_swpipeImLj512ELj1024EEvT_S0_PKfiP6__halfiE8smem_f32[4096];
	// demoted variable
	.shared .align 2 .b8 _ZZ10s2h_swpipeImLj512ELj1024EEvT_S0_PKfiP6__halfiE8smem_f16[2048];
	ld.param.u64 	%rd5, [_Z10s2h_swpipeImLj512ELj1024EEvT_S0_PKfiP6__halfi_param_0];
	ld.param.u64 	%rd7, [_Z10s2h_swpipeImLj512ELj1024EEvT_S0_PKfiP6__halfi_param_2];
	ld.param.u32 	%r28, [_Z10s2h_swpipeImLj512ELj1024EEvT_S0_PKfiP6__halfi_param_3];
	ld.param.u64 	%rd6, [_Z10s2h_swpipeImLj512ELj1024EEvT_S0_PKfiP6__halfi_param_4];
	ld.param.u32 	%r29, [_Z10s2h_swpipeImLj512ELj1024EEvT_S0_PKfiP6__halfi_param_5];
	cvta.to.global.u64 	%rd1, %rd6;
	cvta.to.global.u64 	%rd2, %rd7;
	setp.eq.s64 	%p6, %rd5, 0;
	@%p6 bra 	$L__BB2_28;
	mov.u32 	%r31, %ctaid.x;
	and.b64  	%rd8, %rd6, 15;
	setp.eq.s64 	%p7, %rd8, 0;
	and.b32  	%r32, %r29, 3;
	setp.eq.s32 	%p8, %r32, 0;
	and.pred  	%p1, %p7, %p8;
	and.b64  	%rd9, %rd6, 7;
	setp.eq.s64 	%p9, %rd9, 0;
	and.b32  	%r33, %r29, 1;
	setp.eq.b32 	%p10, %r33, 1;
	not.pred 	%p11, %p10;
	and.pred  	%p2, %p9, %p11;
	mov.u32 	%r1, %tid.x;
	mul.lo.s32 	%r2, %r28, %r31;
	shl.b32 	%r34, %r1, 1;
	mov.u32 	%r35, _ZZ10s2h_swpipeImLj512ELj1024EEvT_S0_PKfiP6__halfiE8smem_f32;
	shl.b32 	%r36, %r1, 3;
	add.s32 	%r3, %r35, %r36;
	add.s32 	%r4, %r2, %r34;
	shl.b32 	%r37, %r1, 2;
	add.s32 	%r5, %r3, %r36;
	and.b32  	%r38, %r29, 7;
	setp.eq.s32 	%p12, %r38, 0;
	and.pred  	%p3, %p7, %p12;
	and.pred  	%p4, %p9, %p8;
	and.b64  	%rd10, %rd6, 3;
	setp.eq.s64 	%p13, %rd10, 0;
	and.pred  	%p5, %p13, %p11;
	mul.lo.s32 	%r6, %r29, %r31;
	add.s32 	%r7, %r6, %r34;
	mov.u32 	%r39, _ZZ10s2h_swpipeImLj512ELj1024EEvT_S0_PKfiP6__halfiE8smem_f16;
	add.s32 	%r8, %r39, %r37;
	add.s32 	%r9, %r7, %r34;
	add.s32 	%r10, %r8, %r37;
	add.s32 	%r11, %r9, %r37;
	add.s32 	%r12, %r10, %r36;
	mad.lo.s32 	%r13, %r1, -12, %r5;
	mad.lo.s32 	%r14, %r1, -14, %r12;
	mov.b32 	%r69, 0;
	not.pred 	%p15, %p1;
	not.pred 	%p17, %p3;
	not.pred 	%p18, %p4;
$L__BB2_2:
	mov.u32 	%r15, %r69;
	add.s32 	%r69, %r15, 1024;
	cvt.u64.u32 	%rd3, %r69;
	setp.lt.u64 	%p14, %rd5, %rd3;
	@%p14 bra 	$L__BB2_19;
	@%p15 bra 	$L__BB2_7;
	setp.gt.u32 	%p16, %r1, 255;
	@%p16 bra 	$L__BB2_6;
	add.s32 	%r47, %r4, %r34;
	add.s32 	%r48, %r47, %r15;
	mul.wide.u32 	%rd18, %r48, 4;
	add.s64 	%rd19, %rd2, %rd18;
	ld.global.v2.u64 	{%rd20, %rd21}, [%rd19];
	st.shared.v2.u64 	[%r5], {%rd20, %rd21};
$L__BB2_6:
	bar.sync 	0;
	bra.uni 	$L__BB2_10;
$L__BB2_7:
	@%p2 bra 	$L__BB2_9;
	add.s32 	%r40, %r15, %r2;
	add.s32 	%r41, %r40, %r1;
	mul.wide.u32 	%rd11, %r41, 4;
	add.s64 	%rd12, %rd2, %rd11;
	ld.global.u32 	%r42, [%rd12];
	st.shared.u32 	[%r13], %r42;
	add.s32 	%r43, %r41, 512;
	mul.wide.u32 	%rd13, %r43, 4;
	add.s64 	%rd14, %rd2, %rd13;
	ld.global.u32 	%r44, [%rd14];
	st.shared.u32 	[%r13+2048], %r44;
	bra.uni 	$L__BB2_10;
$L__BB2_9:
	add.s32 	%r45, %r4, %r15;
	mul.wide.u32 	%rd15, %r45, 4;
	add.s64 	%rd16, %rd2, %rd15;
	ld.global.u64 	%rd17, [%rd16];
	st.shared.u64 	[%r3], %rd17;
	bar.sync 	0;
$L__BB2_10:
	ld.shared.f32 	%f1, [%r13];
	// begin inline asm
	{  cvt.rn.f16.f32 %rs3, %f1;}

	// end inline asm
	st.shared.u16 	[%r14], %rs3;
	ld.shared.f32 	%f2, [%r13+2048];
	// begin inline asm
	{  cvt.rn.f16.f32 %rs4, %f2;}

	// end inline asm
	st.shared.u16 	[%r14+1024], %rs4;
	@%p17 bra 	$L__BB2_13;
	setp.gt.u32 	%p20, %r1, 127;
	bar.sync 	0;
	@%p20 bra 	$L__BB2_27;
	add.s32 	%r55, %r11, %r15;
	mul.wide.u32 	%rd31, %r55, 2;
	add.s64 	%rd32, %rd1, %rd31;
	ld.shared.v2.u64 	{%rd33, %rd34}, [%r12];
	st.global.v2.u64 	[%rd32], {%rd33, %rd34};
	bra.uni 	$L__BB2_27;
$L__BB2_13:
	@%p18 bra 	$L__BB2_16;
	setp.gt.u32 	%p19, %r1, 255;
	bar.sync 	0;
	@%p19 bra 	$L__BB2_27;
	add.s32 	%r54, %r9, %r15;
	mul.wide.u32 	%rd28, %r54, 2;
	add.s64 	%rd29, %rd1, %rd28;
	ld.shared.u64 	%rd30, [%r10];
	st.global.u64 	[%rd29], %rd30;
	bra.uni 	$L__BB2_27;
$L__BB2_16:
	@%p5 bra 	$L__BB2_18;
	add.s32 	%r49, %r15, %r6;
	add.s32 	%r50, %r49, %r1;
	mul.wide.u32 	%rd22, %r50, 2;
	add.s64 	%rd23, %rd1, %rd22;
	st.global.u16 	[%rd23], %rs3;
	add.s32 	%r51, %r50, 512;
	mul.wide.u32 	%rd24, %r51, 2;
	add.s64 	%rd25, %rd1, %rd24;
	st.global.u16 	[%rd25], %rs4;
	bra.uni 	$L__BB2_27;
$L__BB2_18:
	bar.sync 	0;
	add.s32 	%r52, %r7, %r15;
	mul.wide.u32 	%rd26, %r52, 2;
	add.s64 	%rd27, %rd1, %rd26;
	ld.shared.u32 	%r53, [%r8];
	st.global.u32 	[%rd27], %r53;
	bra.uni 	$L__BB2_27;
$L__BB2_19:
	add.s32 	%r57, %r1, %r15;
	cvt.u64.u32 	%rd4, %r57;
	setp.le.u64 	%p21, %rd5, %rd4;
	mov.b32 	%r70, 0;
	@%p21 bra 	$L__BB2_22;
	cvt.u32.u64 	%r59, %rd4;
	add.s32 	%r17, %r59, %r2;
	mul.wide.u32 	%rd35, %r17, 4;
	add.s64 	%rd36, %rd2, %rd35;
	ld.global.f32 	%f3, [%rd36];
	st.shared.f32 	[%r13], %f3;
	add.s32 	%r60, %r59, 512;
	cvt.u64.u32 	%rd37, %r60;
	setp.le.u64 	%p22, %rd5, %rd37;
	mov.b32 	%r70, 512;
	@%p22 bra 	$L__BB2_22;
	add.s32 	%r62, %r17, 512;
	mul.wide.u32 	%rd38, %r62, 4;
	add.s64 	%rd39, %rd2, %rd38;
	ld.global.f32 	%f4, [%rd39];
	st.shared.f32 	[%r13+2048], %f4;
	mov.b32 	%r70, 1024;
$L__BB2_22:
	@%p21 bra 	$L__BB2_27;
	mov.b32 	%r73, 0;
	mov.u32 	%r71, %r13;
	mov.u32 	%r72, %r14;
$L__BB2_24:
	ld.shared.f32 	%f5, [%r71];
	// begin inline asm
	{  cvt.rn.f16.f32 %rs5, %f5;}

	// end inline asm
	st.shared.u16 	[%r72], %rs5;
	add.s32 	%r73, %r73, 512;
	add.s32 	%r72, %r72, 1024;
	add.s32 	%r71, %r71, 2048;
	setp.lt.u32 	%p24, %r73, %r70;
	@%p24 bra 	$L__BB2_24;
	add.s32 	%r19, %r15, %r6;
	mov.b32 	%r74, 0;
$L__BB2_26:
	add.s32 	%r65, %r74, %r1;
	add.s32 	%r66, %r19, %r65;
	mul.wide.u32 	%rd40, %r66, 2;
	add.s64 	%rd41, %rd1, %rd40;
	shl.b32 	%r67, %r74, 1;
	add.s32 	%r68, %r14, %r67;
	ld.shared.u16 	%rs6, [%r68];
	st.global.u16 	[%rd41], %rs6;
	add.s32 	%r74, %r74, 512;
	setp.lt.u32 	%p25, %r74, %r70;
	@%p25 bra 	$L__BB2_26;
$L__BB2_27:
	setp.gt.u64 	%p26, %rd5, %rd3;
	@%p26 bra 	$L__BB2_2;
$L__BB2_28:
	ret;

}


// ===== COMPILED SASS (sm_100) =====

	.target	sm_100

	.elftype	@"ET_EXEC"


//--------------------- .note.nv.tkinfo           --------------------------
	.section	.note.nv.tkinfo,"",@"SHT_NOTE"
	.sectionflags	@"SHF_NOTE_NV_TKINFO"
	.tkinfo
        /*0018*/ 	.word	0x00000002
        /*0030*/ 	.string	""
        /*0030*/ 	.string	"ptxas"
        /*0030*/ 	.string	"Cuda compilation tools, release 13.0, V13.0.88"
        /*0030*/ 	.string	"Build cuda_13.0.r13.0/compiler.36424714_0"
        /*0030*/ 	.string	"-arch sm_100 -m 64 "



//--------------------- .note.nv.cuinfo           --------------------------
	.section	.note.nv.cuinfo,"",@"SHT_NOTE"
	.sectionflags	@"SHF_NOTE_NV_CUINFO"
        /*0018*/ 	.short	0x0002
        /*001a*/ 	.short	0x0064
        /*001c*/ 	.short	0x0082
	.zero		2


//--------------------- .nv.info                  --------------------------
	.section	.nv.info,"",@"SHT_CUDA_INFO"
	.align	4


	//----- nvinfo : EIATTR_REGCOUNT
	.align		4
        /*0000*/ 	.byte	0x04, 0x2f
        /*0002*/ 	.short	(.L_1 - .L_0)
	.align		4
.L_0:
        /*0004*/ 	.word	index@(_Z3s2hiiPKfiP6__halfi)
        /*0008*/ 	.word	0x0000000a


	//----- nvinfo : EIATTR_FRAME_SIZE
	.align		4
.L_1:
        /*000c*/ 	.byte	0x04, 0x11
        /*000e*/ 	.short	(.L_3 - .L_2)
	.align		4
.L_2:
        /*0010*/ 	.word	index@(_Z3s2hiiPKfiP6__halfi)
        /*0014*/ 	.word	0x00000000


	//----- nvinfo : EIATTR_REGCOUNT
	.align		4
.L_3:
        /*0018*/ 	.byte	0x04, 0x2f
        /*001a*/ 	.short	(.L_5 - .L_4)
	.align		4
.L_4:
        /*001c*/ 	.word	index@(_Z10s2h_swpipeIjLj512ELj1024EEvT_S0_PKfiP6__halfi)
        /*0020*/ 	.word	0x00000020


	//----- nvinfo : EIATTR_FRAME_SIZE
	.align		4
.L_5:
        /*0024*/ 	.byte	0x04, 0x11
        /*0026*/ 	.short	(.L_7 - .L_6)
	.align		4
.L_6:
        /*0028*/ 	.word	index@(_Z10s2h_swpipeIjLj512ELj1024EEvT_S0_PKfiP6__halfi)
        /*002c*/ 	.word	0x00000000


	//----- nvinfo : EIATTR_REGCOUNT
	.align		4
.L_7:
        /*0030*/ 	.byte	0x04, 0x2f
        /*0032*/ 	.short	(.L_9 - .L_8)
	.align		4
.L_8:
        /*0034*/ 	.word	index@(_Z10s2h_swpipeImLj512ELj1024EEvT_S0_PKfiP6__halfi)
        /*0038*/ 	.word	0x00000020


	//----- nvinfo : EIATTR_FRAME_SIZE
	.align		4
.L_9:
        /*003c*/ 	.byte	0x04, 0x11
        /*003e*/ 	.short	(.L_11 - .L_10)
	.align		4
.L_10:
        /*0040*/ 	.word	index@(_Z10s2h_swpipeImLj512ELj1024EEvT_S0_PKfiP6__halfi)
        /*0044*/ 	.word	0x00000000


	//----- nvinfo : EIATTR_MIN_STACK_SIZE
	.align		4
.L_11:
        /*0048*/ 	.byte	0x04, 0x12
        /*004a*/ 	.short	(.L_13 - .L_12)
	.align		4
.L_12:
        /*004c*/ 	.word	index@(_Z10s2h_swpipeImLj512ELj1024EEvT_S0_PKfiP6__halfi)
        /*0050*/ 	.word	0x00000000


	//----- nvinfo : EIATTR_MIN_STACK_SIZE
	.align		4
.L_13:
        /*0054*/ 	.byte	0x04, 0x12
        /*0056*/ 	.short	(.L_15 - .L_14)
	.align		4
.L_14:
        /*0058*/ 	.word	index@(_Z10s2h_swpipeIjLj512ELj1024EEvT_S0_PKfiP6__halfi)
        /*005c*/ 	.word	0x00000000


	//----- nvinfo : EIATTR_MIN_STACK_SIZE
	.align		4
.L_15:
        /*0060*/ 	.byte	0x04, 0x12
        /*0062*/ 	.short	(.L_17 - .L_16)
	.align		4
.L_16:
        /*0064*/ 	.word	index@(_Z3s2hiiPKfiP6__halfi)
        /*0068*/ 	.word	0x00000000
.L_17:


//--------------------- .nv.compat                --------------------------
	.section	.nv.compat,"",@"SHT_CUDA_COMPAT_INFO"
	.align	4
        /*0000*/ 	.byte	0x02, 0x09, 0x00, 0x00, 0x02, 0x02, 0x01, 0x00, 0x02, 0x05, 0x05, 0x00, 0x03, 0x07, 0x01, 0x01
        /*0010*/ 	.byte	0x02, 0x03, 0x00, 0x00, 0x02, 0x06, 0x01, 0x00, 0x04, 0x0b, 0x08, 0x00, 0x09, 0x00, 0x00, 0x00
        /*0020*/ 	.byte	0x00, 0x00, 0x00, 0x00


//--------------------- .nv.info._Z10s2h_swpipeImLj512ELj1024EEvT_S0_PKfiP6__halfi --------------------------
	.section	.nv.info._Z10s2h_swpipeImLj512ELj1024EEvT_S0_PKfiP6__halfi,"",@"SHT_CUDA_INFO"
	.sectionflags	@""
	.align	4


	//----- nvinfo : EIATTR_CUDA_API_VERSION
	.align		4
        /*0000*/ 	.byte	0x04, 0x37
        /*0002*/ 	.short	(.L_19 - .L_18)
.L_18:
        /*0004*/ 	.word	0x00000082


	//----- nvinfo : EIATTR_KPARAM_INFO
	.align		4
.L_19:
        /*0008*/ 	.byte	0x04, 0x17
        /*000a*/ 	.short	(.L_21 - .L_20)
.L_20:
        /*000c*/ 	.word	0x00000000
        /*0010*/ 	.short	0x0005
        /*0012*/ 	.short	0x0028
        /*0014*/ 	.byte	0x00, 0xf0, 0x11, 0x00


	//----- nvinfo : EIATTR_KPARAM_INFO
	.align		4
.L_21:
        /*0018*/ 	.byte	0x04, 0x17
        /*001a*/ 	.short	(.L_23 - .L_22)
.L_22:
        /*001c*/ 	.word	0x00000000
        /*0020*/ 	.short	0x0004
        /*0022*/ 	.short	0x0020
        /*0024*/ 	.byte	0x00, 0xf5, 0x21, 0x00


	//----- nvinfo : EIATTR_KPARAM_INFO
	.align		4
.L_23:
        /*0028*/ 	.byte	0x04, 0x17
        /*002a*/ 	.short	(.L_25 - .L_24)
.L_24:
        /*002c*/ 	.word	0x00000000
        /*0030*/ 	.short	0x0003
        /*0032*/ 	.short	0x0018
        /*0034*/ 	.byte	0x00, 0xf0, 0x11, 0x00


	//----- nvinfo : EIATTR_KPARAM_INFO
	.align		4
.L_25:
        /*0038*/ 	.byte	0x04, 0x17
        /*003a*/ 	.short	(.L_27 - .L_26)
.L_26:
        /*003c*/ 	.word	0x00000000
        /*0040*/ 	.short	0x0002
        /*0042*/ 	.short	0x0010
        /*0044*/ 	.byte	0x00, 0xf5, 0x21, 0x00


	//----- nvinfo : EIATTR_KPARAM_INFO
	.align		4
.L_27:
        /*0048*/ 	.byte	0x04, 0x17
        /*004a*/ 	.short	(.L_29 - .L_28)
.L_28:
        /*004c*/ 	.word	0x00000000
        /*0050*/ 	.short	0x0001
        /*0052*/ 	.short	0x0008
        /*0054*/ 	.byte	0x00, 0xf0, 0x21, 0x00


	//----- nvinfo : EIATTR_KPARAM_INFO
	.align		4
.L_29:
        /*0058*/ 	.byte	0x04, 0x17
        /*005a*/ 	.short	(.L_31 - .L_30)
.L_30:
        /*005c*/ 	.word	0x00000000
        /*0060*/ 	.short	0x0000
        /*0062*/ 	.short	0x0000
        /*0064*/ 	.byte	0x00, 0xf0, 0x21, 0x00


	//----- nvinfo : EIATTR_SPARSE_MMA_MASK
	.align		4
.L_31:
        /*0068*/ 	.byte	0x03, 0x50
        /*006a*/ 	.short	0x0000


	//----- nvinfo : EIATTR_MAXREG_COUNT
	.align		4
        /*006c*/ 	.byte	0x03, 0x1b
        /*006e*/ 	.short	0x00ff


	//----- nvinfo : EIATTR_NUM_BARRIERS
	.align		4
        /*0070*/ 	.byte	0x02, 0x4c
        /*0072*/ 	.byte	0x01
	.zero		1


	//----- nvinfo : EIATTR_MERCURY_ISA_VERSION
	.align		4
        /*0074*/ 	.byte	0x03, 0x5f
        /*0076*/ 	.short	0x0101


	//----- nvinfo : EIATTR_VRC_CTA_INIT_COUNT
	.align		4
        /*0078*/ 	.byte	0x02, 0x4a
	.zero		1
	.zero		1


	//----- nvinfo : EIATTR_EXIT_INSTR_OFFSETS
	.align		4
        /*007c*/ 	.byte	0x04, 0x1c
        /*007e*/ 	.short	(.L_33 - .L_32)


	//   ....[0]....
.L_32:
        /*0080*/ 	.word	0x00000040


	//   ....[1]....
        /*0084*/ 	.word	0x00001180


	//----- nvinfo : EIATTR_CRS_STACK_SIZE
	.align		4
.L_33:
        /*0088*/ 	.byte	0x04, 0x1e
        /*008a*/ 	.short	(.L_35 - .L_34)
.L_34:
        /*008c*/ 	.word	0x00000000


	//----- nvinfo : EIATTR_CBANK_PARAM_SIZE
	.align		4
.L_35:
        /*0090*/ 	.byte	0x03, 0x19
        /*0092*/ 	.short	0x002c


	//----- nvinfo : EIATTR_PARAM_CBANK
	.align		4
        /*0094*/ 	.byte	0x04, 0x0a
        /*0096*/ 	.short	(.L_37 - .L_36)
	.align		4
.L_36:
        /*0098*/ 	.word	index@(.nv.constant0._Z10s2h_swpipeImLj512ELj1024EEvT_S0_PKfiP6__halfi)
        /*009c*/ 	.short	0x0380
        /*009e*/ 	.short	0x002c


	//----- nvinfo : EIATTR_SW_WAR
	.align		4
.L_37:
        /*00a0*/ 	.byte	0x04, 0x36
        /*00a2*/ 	.short	(.L_39 - .L_38)
.L_38:
        /*00a4*/ 	.word	0x00000008
.L_39:


//--------------------- .nv.info._Z10s2h_swpipeIjLj512ELj1024EEvT_S0_PKfiP6__halfi --------------------------
	.section	.nv.info._Z10s2h_swpipeIjLj512ELj1024EEvT_S0_PKfiP6__halfi,"",@"SHT_CUDA_INFO"
	.sectionflags	@""
	.align	4


	//----- nvinfo : EIATTR_CUDA_API_VERSION
	.align		4
        /*0000*/ 	.byte	0x04, 0x37
        /*0002*/ 	.short	(.L_41 - .L_40)
.L_40:
        /*0004*/ 	.word	0x00000082


	//----- nvinfo : EIATTR_KPARAM_INFO
	.align		4
.L_41:
        /*0008*/ 	.byte	0x04, 0x17
        /*000a*/ 	.short	(.L_43 - .L_42)
.L_42:
        /*000c*/ 	.word	0x00000000
        /*0010*/ 	.short	0x0005
        /*0012*/ 	.short	0x0020
        /*0014*/ 	.byte	0x00, 0xf0, 0x11, 0x00


	//----- nvinfo : EIATTR_KPARAM_INFO
	.align		4
.L_43:
        /*0018*/ 	.byte	0x04, 0x17
        /*001a*/ 	.short	(.L_45 - .L_44)
.L_44:
        /*001c*/ 	.word	0x00000000
        /*0020*/ 	.short	0x0004
        /*0022*/ 	.short	0x0018
        /*0024*/ 	.byte	0x00, 0xf5, 0x21, 0x00


	//----- nvinfo : EIATTR_KPARAM_INFO
	.align		4
.L_45:
        /*0028*/ 	.byte	0x04, 0x17
        /*002a*/ 	.short	(.L_47 - .L_46)
.L_46:
        /*002c*/ 	.word	0x00000000
        /*0030*/ 	.short	0x0003
        /*0032*/ 	.short	0x0010
        /*0034*/ 	.byte	0x00, 0xf0, 0x11, 0x00


	//----- nvinfo : EIATTR_KPARAM_INFO
	.align		4
.L_47:
        /*0038*/ 	.byte	0x04, 0x17
        /*003a*/ 	.short	(.L_49 - .L_48)
.L_48:
        /*003c*/ 	.word	0x00000000
        /*0040*/ 	.short	0x0002
        /*0042*/ 	.short	0x0008
        /*0044*/ 	.byte	0x00, 0xf5, 0x21, 0x00


	//----- nvinfo : EIATTR_KPARAM_INFO
	.align		4
.L_49:
        /*0048*/ 	.byte	0x04, 0x17
        /*004a*/ 	.short	(.L_51 - .L_50)
.L_50:
        /*004c*/ 	.word	0x00000000
        /*0050*/ 	.short	0x0001
        /*0052*/ 	.short	0x0004
        /*0054*/ 	.byte	0x00, 0xf0, 0x11, 0x00


	//----- nvinfo : EIATTR_KPARAM_INFO
	.align		4
.L_51:
        /*0058*/ 	.byte	0x04, 0x17
        /*005a*/ 	.short	(.L_53 - .L_52)
.L_52:
        /*005c*/ 	.word	0x00000000
        /*0060*/ 	.short	0x0000
        /*0062*/ 	.short	0x0000
        /*0064*/ 	.byte	0x00, 0xf0, 0x11, 0x00


	//----- nvinfo : EIATTR_SPARSE_MMA_MASK
	.align		4
.L_53:
        /*0068*/ 	.byte	0x03, 0x50
        /*006a*/ 	.short	0x0000


	//----- nvinfo : EIATTR_MAXREG_COUNT
	.align		4
        /*006c*/ 	.byte	0x03, 0x1b
        /*006e*/ 	.short	0x00ff


	//----- nvinfo : EIATTR_NUM_BARRIERS
	.align		4
        /*0070*/ 	.byte	0x02, 0x4c
        /*0072*/ 	.byte	0x01
	.zero		1


	//----- nvinfo : EIATTR_MERCURY_ISA_VERSION
	.align		4
        /*0074*/ 	.byte	0x03, 0x5f
        /*0076*/ 	.short	0x0101


	//----- nvinfo : EIATTR_VRC_CTA_INIT_COUNT
	.align		4
        /*0078*/ 	.byte	0x02, 0x4a
	.zero		1
	.zero		1


	//----- nvinfo : EIATTR_EXIT_INSTR_OFFSETS
	.align		4
        /*007c*/ 	.byte	0x04, 0x1c
        /*007e*/ 	.short	(.L_55 - .L_54)


	//   ....[0]....
.L_54:
        /*0080*/ 	.word	0x00000030


	//   ....[1]....
        /*0084*/ 	.word	0x00001110


	//----- nvinfo : EIATTR_CRS_STACK_SIZE
	.align		4
.L_55:
        /*0088*/ 	.byte	0x04, 0x1e
        /*008a*/ 	.short	(.L_57 - .L_56)
.L_56:
        /*008c*/ 	.word	0x00000000


	//----- nvinfo : EIATTR_CBANK_PARAM_SIZE
	.align		4
.L_57:
        /*0090*/ 	.byte	0x03, 0x19
        /*0092*/ 	.short	0x0024


	//----- nvinfo : EIATTR_PARAM_CBANK
	.align		4
        /*0094*/ 	.byte	0x04, 0x0a
        /*0096*/ 	.short	(.L_59 - .L_58)
	.align		4
.L_58:
        /*0098*/ 	.word	index@(.nv.constant0._Z10s2h_swpipeIjLj512ELj1024EEvT_S0_PKfiP6__halfi)
        /*009c*/ 	.short	0x0380
        /*009e*/ 	.short	0x0024


	//----- nvinfo : EIATTR_SW_WAR
	.align		4
.L_59:
        /*00a0*/ 	.byte	0x04, 0x36
        /*00a2*/ 	.short	(.L_61 - .L_60)
.L_60:
        /*00a4*/ 	.word	0x00000008
.L_61:


//--------------------- .nv.info._Z3s2hiiPKfiP6__halfi --------------------------
	.section	.nv.info._Z3s2hiiPKfiP6__halfi,"",@"SHT_CUDA_INFO"
	.sectionflags	@""
	.align	4


	//----- nvinfo : EIATTR_CUDA_API_VERSION
	.align		4
        /*0000*/ 	.byte	0x04, 0x37
        /*0002*/ 	.short	(.L_63 - .L_62)
.L_62:
        /*0004*/ 	.word	0x00000082


	//----- nvinfo : EIATTR_KPARAM_INFO
	.align		4
.L_63:
        /*0008*/ 	.byte	0x04, 0x17
        /*000a*/ 	.short	(.L_65 - .L_64)
.L_64:
        /*000c*/ 	.word	0x00000000
        /*0010*/ 	.short	0x0005
        /*0012*/ 	.short	0x0020
        /*0014*/ 	.byte	0x00, 0xf0, 0x11, 0x00


	//----- nvinfo : EIATTR_KPARAM_INFO
	.align		4
.L_65:
        /*0018*/ 	.byte	0x04, 0x17
        /*001a*/ 	.short	(.L_67 - .L_66)
.L_66:
        /*001c*/ 	.word	0x00000000
        /*0020*/ 	.short	0x0004
        /*0022*/ 	.short	0x0018
        /*0024*/ 	.byte	0x00, 0xf5, 0x21, 0x00


	//----- nvinfo : EIATTR_KPARAM_INFO
	.align		4
.L_67:
        /*0028*/ 	.byte	0x04, 0x17
        /*002a*/ 	.short	(.L_69 - .L_68)
.L_68:
        /*002c*/ 	.word	0x00000000
        /*0030*/ 	.short	0x0003
        /*0032*/ 	.short	0x0010
        /*0034*/ 	.byte	0x00, 0xf0, 0x11, 0x00


	//----- nvinfo : EIATTR_KPARAM_INFO
	.align		4
.L_69:
        /*0038*/ 	.byte	0x04, 0x17
        /*003a*/ 	.short	(.L_71 - .L_70)
.L_70:
        /*003c*/ 	.word	0x00000000
        /*0040*/ 	.short	0x0002
        /*0042*/ 	.short	0x0008
        /*0044*/ 	.byte	0x00, 0xf5, 0x21, 0x00


	//----- nvinfo : EIATTR_KPARAM_INFO
	.align		4
.L_71:
        /*0048*/ 	.byte	0x04, 0x17
        /*004a*/ 	.short	(.L_73 - .L_72)
.L_72:
        /*004c*/ 	.word	0x00000000
        /*0050*/ 	.short	0x0001
        /*0052*/ 	.short	0x0004
        /*0054*/ 	.byte	0x00, 0xf0, 0x11, 0x00


	//----- nvinfo : EIATTR_KPARAM_INFO
	.align		4
.L_73:
        /*0058*/ 	.byte	0x04, 0x17
        /*005a*/ 	.short	(.L_75 - .L_74)
.L_74:
        /*005c*/ 	.word	0x00000000
        /*0060*/ 	.short	0x0000
        /*0062*/ 	.short	0x0000
        /*0064*/ 	.byte	0x00, 0xf0, 0x11, 0x00


	//----- nvinfo : EIATTR_SPARSE_MMA_MASK
	.align		4
.L_75:
        /*0068*/ 	.byte	0x03, 0x50
        /*006a*/ 	.short	0x0000


	//----- nvinfo : EIATTR_MAXREG_COUNT
	.align		4
        /*006c*/ 	.byte	0x03, 0x1b
        /*006e*/ 	.short	0x00ff


	//----- nvinfo : EIATTR_MERCURY_ISA_VERSION
	.align		4
        /*0070*/ 	.byte	0x03, 0x5f
        /*0072*/ 	.short	0x0101


	//----- nvinfo : EIATTR_VRC_CTA_INIT_COUNT
	.align		4
        /*0074*/ 	.byte	0x02, 0x4a
	.zero		1
	.zero		1


	//----- nvinfo : EIATTR_EXIT_INSTR_OFFSETS
	.align		4
        /*0078*/ 	.byte	0x04, 0x1c
        /*007a*/ 	.short	(.L_77 - .L_76)


	//   ....[0]....
.L_76:
        /*007c*/ 	.word	0x000000c0


	//   ....[1]....
        /*0080*/ 	.word	0x00000190


	//----- nvinfo : EIATTR_CBANK_PARAM_SIZE
	.align		4
.L_77:
        /*0084*/ 	.byte	0x03, 0x19
        /*0086*/ 	.short	0x0024


	//----- nvinfo : EIATTR_PARAM_CBANK
	.align		4
        /*0088*/ 	.byte	0x04, 0x0a
        /*008a*/ 	.short	(.L_79 - .L_78)
	.align		4
.L_78:
        /*008c*/ 	.word	index@(.nv.constant0._Z3s2hiiPKfiP6__halfi)
        /*0090*/ 	.short	0x0380
        /*0092*/ 	.short	0x0024


	//----- nvinfo : EIATTR_SW_WAR
	.align		4
.L_79:
        /*0094*/ 	.byte	0x04, 0x36
        /*0096*/ 	.short	(.L_81 - .L_80)
.L_80:
        /*0098*/ 	.word	0x00000008
.L_81:


//--------------------- .nv.callgraph             --------------------------
	.section	.nv.callgraph,"",@"SHT_CUDA_CALLGRAPH"
	.align	4
	.sectionentsize	8
	.align		4
        /*0000*/ 	.word	0x00000000
	.align		4
        /*0004*/ 	.word	0xffffffff
	.align		4
        /*0008*/ 	.word	0x00000000
	.align		4
        /*000c*/ 	.word	0xfffffffe
	.align		4
        /*0010*/ 	.word	0x00000000
	.align		4
        /*0014*/ 	.word	0xfffffffd
	.align		4
        /*0018*/ 	.word	0x00000000
	.align		4
        /*001c*/ 	.word	0xfffffffc


//--------------------- .text._Z10s2h_swpipeImLj512ELj1024EEvT_S0_PKfiP6__halfi --------------------------
	.section	.text._Z10s2h_swpipeImLj512ELj1024EEvT_S0_PKfiP6__halfi,"ax",@progbits
	.align	128
        .global         _Z10s2h_swpipeImLj512ELj1024EEvT_S0_PKfiP6__halfi
        .type           _Z10s2h_swpipeImLj512ELj1024EEvT_S0_PKfiP6__halfi,@function
        .size           _Z10s2h_swpipeImLj512ELj1024EEvT_S0_PKfiP6__halfi,(.L_x_49 - _Z10s2h_swpipeImLj512ELj1024EEvT_S0_PKfiP6__halfi)
        .other          _Z10s2h_swpipeImLj512ELj1024EEvT_S0_PKfiP6__halfi,@"STO_CUDA_ENTRY STV_DEFAULT"
_Z10s2h_swpipeImLj512ELj1024EEvT_S0_PKfiP6__halfi:
.text._Z10s2h_swpipeImLj512ELj1024EEvT_S0_PKfiP6__halfi:
[----:B------:R-:W-:Y:S01]  /*0000*/  LDC R1, c[0x0][0x37c] ;  /* 0x0000df00ff017b82 */ /* 0x000fe20000000800 */
[----:B------:R-:W0:Y:S02]  /*0010*/  LDCU.64 UR4, c[0x0][0x380] ;  /* 0x00007000ff0477ac */ /* 0x000e240008000a00 */
[----:B0-----:R-:W-:-:S04]  /*0020*/  ISETP.NE.U32.AND P0, PT, RZ, UR4, PT ;  /* 0x00000004ff007c0c */ /* 0x001fc8000bf05070 */
[----:B------:R-:W-:-:S13]  /*0030*/  ISETP.NE.AND.EX P0, PT, RZ, UR5, PT, P0 ;  /* 0x00000005ff007c0c */ /* 0x000fda000bf05300 */
[----:B------:R-:W-:Y:S05]  /*0040*/  @!P0 EXIT ;  /* 0x000000000000894d */ /* 0x000fea0003800000 */
[----:B------:R-:W0:Y:S01]  /*0050*/  S2UR UR5, SR_CgaCtaId ;  /* 0x00000000000579c3 */ /* 0x000e220000008800 */
[----:B------:R-:W1:Y:S01]  /*0060*/  S2R R0, SR_TID.X ;  /* 0x0000000000007919 */ /* 0x000e620000002100 */
[----:B------:R-:W-:Y:S01]  /*0070*/  UMOV UR4, 0x400 ;  /* 0x0000040000047882 */ /* 0x000fe20000000000 */
[----:B------:R-:W-:Y:S01]  /*0080*/  IMAD.MOV.U32 R6, RZ, RZ, RZ ;  /* 0x000000ffff067224 */ /* 0x000fe200078e00ff */
[----:B------:R-:W2:Y:S04]  /*0090*/  LDCU.64 UR8, c[0x0][0x358] ;  /* 0x00006b00ff0877ac */ /* 0x000ea80008000a00 */
[----:B------:R-:W3:Y:S08]  /*00a0*/  LDC R3, c[0x0][0x3a0] ;  /* 0x0000e800ff037b82 */ /* 0x000ef00000000800 */
[----:B------:R-:W4:Y:S08]  /*00b0*/  LDC R13, c[0x0][0x3a8] ;  /* 0x0000ea00ff0d7b82 */ /* 0x000f300000000800 */
[----:B------:R-:W5:Y:S01]  /*00c0*/  S2UR UR7, SR_CTAID.X ;  /* 0x00000000000779c3 */ /* 0x000f620000002500 */
[----:B0-----:R-:W-:-:S02]  /*00d0*/  ULEA UR6, UR5, UR4, 0x18 ;  /* 0x0000000405067291 */ /* 0x001fc4000f8ec0ff */
[----:B------:R-:W-:-:S04]  /*00e0*/  UIADD3 UR4, UPT, UPT, UR4, 0x1000, URZ ;  /* 0x0000100004047890 */ /* 0x000fc8000fffe0ff */
[----:B------:R-:W-:Y:S01]  /*00f0*/  ULEA UR4, UR5, UR4, 0x18 ;  /* 0x0000000405047291 */ /* 0x000fe2000f8ec0ff */
[----:B------:R-:W0:Y:S01]  /*0100*/  LDC R15, c[0x0][0x398] ;  /* 0x0000e600ff0f7b82 */ /* 0x000e220000000800 */
[C---:B---3--:R-:W-:Y:S01]  /*0110*/  LOP3.LUT P3, RZ, R3.reuse, 0x7, RZ, 0xc0, !PT ;  /* 0x0000000703ff7812 */ /* 0x048fe2000786c0ff */
[C---:B-1----:R-:W-:Y:S01]  /*0120*/  IMAD.SHL.U32 R4, R0.reuse, 0x2, RZ ;  /* 0x0000000200047824 */ /* 0x042fe200078e00ff */
[C---:B------:R-:W-:Y:S02]  /*0130*/  LOP3.LUT P2, RZ, R3.reuse, 0x3, RZ, 0xc0, !PT ;  /* 0x0000000303ff7812 */ /* 0x040fe4000784c0ff */
[----:B------:R-:W-:Y:S02]  /*0140*/  LOP3.LUT P4, RZ, R3, 0xf, RZ, 0xc0, !PT ;  /* 0x0000000f03ff7812 */ /* 0x000fe4000788c0ff */
[C---:B------:R-:W-:Y:S02]  /*0150*/  LEA R3, R0.reuse, UR4, 0x2 ;  /* 0x0000000400037c11 */ /* 0x040fe4000f8e10ff */
[----:B------:R-:W-:-:S02]  /*0160*/  LEA R5, R0, UR6, 0x3 ;  /* 0x0000000600057c11 */ /* 0x000fc4000f8e18ff */
[C---:B----4-:R-:W-:Y:S01]  /*0170*/  LOP3.LUT P5, RZ, R13.reuse, 0x3, RZ, 0xc0, !PT ;  /* 0x000000030dff7812 */ /* 0x050fe200078ac0ff */
[C---:B------:R-:W-:Y:S01]  /*0180*/  IMAD R7, R0.reuse, 0x4, R3 ;  /* 0x0000000400077824 */ /* 0x040fe200078e0203 */
[C---:B------:R-:W-:Y:S01]  /*0190*/  LOP3.LUT R2, R13.reuse, 0x1, RZ, 0xc0, !PT ;  /* 0x000000010d027812 */ /* 0x040fe200078ec0ff */
[C---:B------:R-:W-:Y:S01]  /*01a0*/  IMAD R9, R0.reuse, 0x8, R5 ;  /* 0x0000000800097824 */ /* 0x040fe200078e0205 */
[C---:B------:R-:W-:Y:S01]  /*01b0*/  LOP3.LUT P0, RZ, R13.reuse, 0x7, RZ, 0xc0, !PT ;  /* 0x000000070dff7812 */ /* 0x040fe2000780c0ff */
[C---:B------:R-:W-:Y:S01]  /*01c0*/  IMAD R11, R0.reuse, 0x8, R7 ;  /* 0x00000008000b7824 */ /* 0x040fe200078e0207 */
[----:B------:R-:W-:Y:S01]  /*01d0*/  PLOP3.LUT P6, PT, P4, P5, PT, 0x2, 0x20 ;  /* 0x000000000020781c */ /* 0x000fe200027ca072 */
[----:B------:R-:W-:Y:S01]  /*01e0*/  IMAD R8, R0, -0xc, R9 ;  /* 0xfffffff400087824 */ /* 0x000fe200078e0209 */
[----:B------:R-:W-:Y:S01]  /*01f0*/  ISETP.NE.U32.AND P1, PT, R2, 0x1, !P3 ;  /* 0x000000010200780c */ /* 0x000fe20005f25070 */
[----:B------:R-:W-:Y:S01]  /*0200*/  IMAD R10, R0, -0xe, R11 ;  /* 0xfffffff2000a7824 */ /* 0x000fe200078e020b */
[----:B------:R-:W-:Y:S01]  /*0210*/  ISETP.NE.U32.AND P2, PT, R2, 0x1, !P2 ;  /* 0x000000010200780c */ /* 0x000fe20005745070 */
[--C-:B-----5:R-:W-:Y:S01]  /*0220*/  IMAD R2, R13, UR7, R4.reuse ;  /* 0x000000070d027c24 */ /* 0x120fe2000f8e0204 */
[----:B------:R-:W-:Y:S01]  /*0230*/  PLOP3.LUT P3, PT, P3, P5, PT, 0x2, 0x20 ;  /* 0x000000000020781c */ /* 0x000fe20001f6a072 */
[----:B0-----:R-:W-:Y:S01]  /*0240*/  IMAD R4, R15, UR7, R4 ;  /* 0x000000070f047c24 */ /* 0x001fe2000f8e0204 */
[----:B------:R-:W-:-:S02]  /*0250*/  P2R R18, PR, RZ, 0x40 ;  /* 0x00000040ff127803 */ /* 0x000fc40000000000 */
[----:B--2---:R-:W-:-:S13]  /*0260*/  PLOP3.LUT P4, PT, P4, P0, PT, 0x2, 0x20 ;  /* 0x000000000020781c */ /* 0x004fda0002780072 */
.L_x_22:
[----:B0-----:R-:W0:Y:S01]  /*0270*/  LDCU.64 UR4, c[0x0][0x380] ;  /* 0x00007000ff0477ac */ /* 0x001e220008000a00 */
[----:B------:R-:W-:Y:S01]  /*0280*/  IMAD.MOV.U32 R19, RZ, RZ, R6 ;  /* 0x000000ffff137224 */ /* 0x000fe200078e0006 */
[----:B------:R-:W-:Y:S01]  /*0290*/  BSSY.RECONVERGENT B0, `(.L_x_0) ;  /* 0x00000ea000007945 */ /* 0x000fe20003800200 */
[----:B------:R-:W-:-:S05]  /*02a0*/  VIADD R6, R6, 0x400 ;  /* 0x0000040006067836 */ /* 0x000fca0000000000 */
[----:B0-----:R-:W-:-:S04]  /*02b0*/  ISETP.GT.U32.AND P0, PT, R6, UR4, PT ;  /* 0x0000000406007c0c */ /* 0x001fc8000bf04070 */
[----:B------:R-:W-:-:S13]  /*02c0*/  ISETP.GT.U32.AND.EX P0, PT, RZ, UR5, PT, P0 ;  /* 0x00000005ff007c0c */ /* 0x000fda000bf04100 */
[----:B------:R-:W-:Y:S05]  /*02d0*/  @P0 BRA `(.L_x_1) ;  /* 0x0000000400340947 */ /* 0x000fea0003800000 */
[----:B------:R-:W-:Y:S02]  /*02e0*/  ISETP.NE.AND P5, PT, R18, RZ, PT ;  /* 0x000000ff1200720c */ /* 0x000fe40003fa5270 */
[----:B------:R-:W-:-:S11]  /*02f0*/  SHF.L.U32 R21, R0, 0x1, RZ ;  /* 0x0000000100157819 */ /* 0x000fd600000006ff */
[----:B------:R-:W-:Y:S05]  /*0300*/  @!P5 BRA `(.L_x_2) ;  /* 0x00000000002cd947 */ /* 0x000fea0003800000 */
[----:B------:R-:W-:Y:S01]  /*0310*/  ISETP.GT.U32.AND P0, PT, R0, 0xff, PT ;  /* 0x000000ff0000780c */ /* 0x000fe20003f04070 */
[----:B------:R-:W-:-:S12]  /*0320*/  BSSY.RECONVERGENT B1, `(.L_x_3) ;  /* 0x0000007000017945 */ /* 0x000fd80003800200 */
[----:B------:R-:W-:Y:S05]  /*0330*/  @P0 BRA `(.L_x_4) ;  /* 0x0000000000140947 */ /* 0x000fea0003800000 */
[----:B------:R-:W0:Y:S01]  /*0340*/  LDC.64 R12, c[0x0][0x390] ;  /* 0x0000e400ff0c7b82 */ /* 0x000e220000000a00 */
[----:B------:R-:W-:-:S05]  /*0350*/  IADD3 R15, PT, PT, R19, R4, R21 ;  /* 0x00000004130f7210 */ /* 0x000fca0007ffe015 */
[----:B0-----:R-:W-:-:S06]  /*0360*/  IMAD.WIDE.U32 R12, R15, 0x4, R12 ;  /* 0x000000040f0c7825 */ /* 0x001fcc00078e000c */
[----:B------:R-:W2:Y:S04]  /*0370*/  LDG.E.128 R12, desc[UR8][R12.64] ;  /* 0x000000080c0c7981 */ /* 0x000ea8000c1e1d00 */
[----:B--2---:R0:W-:Y:S02]  /*0380*/  STS.128 [R9], R12 ;  /* 0x0000000c09007388 */ /* 0x0041e40000000c00 */
.L_x_4:
[----:B------:R-:W-:Y:S05]  /*0390*/  BSYNC.RECONVERGENT B1 ;  /* 0x0000000000017941 */ /* 0x000fea0003800200 */
.L_x_3:
[----:B------:R-:W-:Y:S06]  /*03a0*/  BAR.SYNC.DEFER_BLOCKING 0x0 ;  /* 0x0000000000007b1d */ /* 0x000fec0000010000 */
[----:B------:R-:W-:Y:S05]  /*03b0*/  BRA `(.L_x_5) ;  /* 0x0000000000407947 */ /* 0x000fea0003800000 */
.L_x_2:
[----:B------:R-:W0:Y:S01]  /*03c0*/  @!P1 LDC R14, c[0x0][0x398] ;  /* 0x0000e600ff0e9b82 */ /* 0x000e220000000800 */
[----:B------:R-:W-:-:S07]  /*03d0*/  @P1 IMAD.IADD R25, R4, 0x1, R19 ;  /* 0x0000000104191824 */ /* 0x000fce00078e0213 */
[----:B------:R-:W1:Y:S01]  /*03e0*/  LDC.64 R12, c[0x0][0x390] ;  /* 0x0000e400ff0c7b82 */ /* 0x000e620000000a00 */
[----:B0-----:R-:W-:-:S04]  /*03f0*/  @!P1 IMAD R15, R14, UR7, R19 ;  /* 0x000000070e0f9c24 */ /* 0x001fc8000f8e0213 */
[----:B------:R-:W-:-:S04]  /*0400*/  @!P1 IMAD.IADD R15, R15, 0x1, R0 ;  /* 0x000000010f0f9824 */ /* 0x000fc800078e0200 */
[C---:B------:R-:W-:Y:S02]  /*0410*/  @!P1 VIADD R23, R15.reuse, 0x200 ;  /* 0x000002000f179836 */ /* 0x040fe40000000000 */
[----:B-1----:R-:W-:-:S04]  /*0420*/  @!P1 IMAD.WIDE.U32 R16, R15, 0x4, R12 ;  /* 0x000000040f109825 */ /* 0x002fc800078e000c */
[--C-:B------:R-:W-:Y:S02]  /*0430*/  @!P1 IMAD.WIDE.U32 R14, R23, 0x4, R12.reuse ;  /* 0x00000004170e9825 */ /* 0x100fe400078e000c */
[----:B------:R-:W2:Y:S02]  /*0440*/  @!P1 LDG.E R17, desc[UR8][R16.64] ;  /* 0x0000000810119981 */ /* 0x000ea4000c1e1900 */
[----:B------:R-:W-:Y:S02]  /*0450*/  @P1 IMAD.WIDE.U32 R12, R25, 0x4, R12 ;  /* 0x00000004190c1825 */ /* 0x000fe400078e000c */
[----:B------:R-:W3:Y:S04]  /*0460*/  @!P1 LDG.E R15, desc[UR8][R14.64] ;  /* 0x000000080e0f9981 */ /* 0x000ee8000c1e1900 */
[----:B------:R-:W4:Y:S04]  /*0470*/  @P1 LDG.E.64 R12, desc[UR8][R12.64] ;  /* 0x000000080c0c1981 */ /* 0x000f28000c1e1b00 */
[----:B--2---:R0:W-:Y:S04]  /*0480*/  @!P1 STS [R8], R17 ;  /* 0x0000001108009388 */ /* 0x0041e80000000800 */
[----:B---3--:R0:W-:Y:S04]  /*0490*/  @!P1 STS [R8+0x800], R15 ;  /* 0x0008000f08009388 */ /* 0x0081e80000000800 */
[----:B----4-:R0:W-:Y:S01]  /*04a0*/  @P1 STS.64 [R5], R12 ;  /* 0x0000000c05001388 */ /* 0x0101e20000000a00 */
[----:B------:R-:W-:Y:S06]  /*04b0*/  @P1 BAR.SYNC.DEFER_BLOCKING 0x0 ;  /* 0x0000000000001b1d */ /* 0x000fec0000010000 */
.L_x_5:
[----:B0-----:R-:W0:Y:S01]  /*04c0*/  LDS R12, [R8] ;  /* 0x00000000080c7984 */ /* 0x001e220000000800 */
[----:B------:R-:W-:Y:S01]  /*04d0*/  IMAD.IADD R21, R21, 0x1, R2 ;  /* 0x0000000115157824 */ /* 0x000fe200078e0202 */
[----:B0-----:R-:W-:-:S05]  /*04e0*/  F2FP.F16.F32.PACK_AB R14, RZ, R12 ;  /* 0x0000000cff0e723e */ /* 0x001fca00000000ff */
[----:B------:R-:W-:Y:S04]  /*04f0*/  STS.U16 [R10], R14 ;  /* 0x0000000e0a007388 */ /* 0x000fe80000000400 */
[----:B------:R-:W0:Y:S02]  /*0500*/  LDS R12, [R8+0x800] ;  /* 0x00080000080c7984 */ /* 0x000e240000000800 */
[----:B0-----:R-:W-:-:S05]  /*0510*/  F2FP.F16.F32.PACK_AB R16, RZ, R12 ;  /* 0x0000000cff10723e */ /* 0x001fca00000000ff */
[----:B------:R0:W-:Y:S01]  /*0520*/  STS.U16 [R10+0x400], R16 ;  /* 0x000400100a007388 */ /* 0x0001e20000000400 */
[----:B------:R-:W-:Y:S05]  /*0530*/  @!P4 BRA `(.L_x_6) ;  /* 0x000000000028c947 */ /* 0x000fea0003800000 */
[----:B------:R-:W-:Y:S01]  /*0540*/  BAR.SYNC.DEFER_BLOCKING 0x0 ;  /* 0x0000000000007b1d */ /* 0x000fe20000010000 */
[----:B------:R-:W-:-:S13]  /*0550*/  ISETP.GT.U32.AND P0, PT, R0, 0x7f, PT ;  /* 0x0000007f0000780c */ /* 0x000fda0003f04070 */
[----:B------:R-:W-:Y:S05]  /*0560*/  @P0 BRA `(.L_x_7) ;  /* 0x0000000800f00947 */ /* 0x000fea0003800000 */
[----:B------:R-:W1:Y:S01]  /*0570*/  LDS.128 R12, [R11] ;  /* 0x000000000b0c7984 */ /* 0x000e620000000c00 */
[----:B0-----:R-:W0:Y:S01]  /*0580*/  LDC.64 R16, c[0x0][0x3a0] ;  /* 0x0000e800ff107b82 */ /* 0x001e220000000a00 */
[----:B------:R-:W-:-:S04]  /*0590*/  IMAD R20, R0, 0x4, R21 ;  /* 0x0000000400147824 */ /* 0x000fc800078e0215 */
[----:B------:R-:W-:-:S04]  /*05a0*/  IMAD.IADD R21, R20, 0x1, R19 ;  /* 0x0000000114157824 */ /* 0x000fc800078e0213 */
[----:B0-----:R-:W-:-:S05]  /*05b0*/  IMAD.WIDE.U32 R16, R21, 0x2, R16 ;  /* 0x0000000215107825 */ /* 0x001fca00078e0010 */
[----:B-1----:R2:W-:Y:S01]  /*05c0*/  STG.E.128 desc[UR8][R16.64], R12 ;  /* 0x0000000c10007986 */ /* 0x0025e2000c101d08 */
[----:B------:R-:W-:Y:S05]  /*05d0*/  BRA `(.L_x_7) ;  /* 0x0000000800d47947 */ /* 0x000fea0003800000 */
.L_x_6:
[----:B------:R-:W-:Y:S05]  /*05e0*/  @!P3 BRA `(.L_x_8) ;  /* 0x000000000024b947 */ /* 0x000fea0003800000 */
[----:B------:R-:W-:Y:S01]  /*05f0*/  BAR.SYNC.DEFER_BLOCKING 0x0 ;  /* 0x0000000000007b1d */ /* 0x000fe20000010000 */
[----:B------:R-:W-:-:S13]  /*0600*/  ISETP.GT.U32.AND P0, PT, R0, 0xff, PT ;  /* 0x000000ff0000780c */ /* 0x000fda0003f04070 */
[----:B------:R-:W-:Y:S05]  /*0610*/  @P0 BRA `(.L_x_7) ;  /* 0x0000000800c40947 */ /* 0x000fea0003800000 */
[----:B------:R-:W1:Y:S01]  /*0620*/  LDS.64 R14, [R7] ;  /* 0x00000000070e7984 */ /* 0x000e620000000a00 */
[----:B------:R-:W2:Y:S01]  /*0630*/  LDC.64 R12, c[0x0][0x3a0] ;  /* 0x0000e800ff0c7b82 */ /* 0x000ea20000000a00 */
[----:B------:R-:W-:-:S05]  /*0640*/  IADD3 R17, PT, PT, R21, R19, RZ ;  /* 0x0000001315117210 */ /* 0x000fca0007ffe0ff */
[----:B--2---:R-:W-:-:S05]  /*0650*/  IMAD.WIDE.U32 R12, R17, 0x2, R12 ;  /* 0x00000002110c7825 */ /* 0x004fca00078e000c */
[----:B-1----:R1:W-:Y:S01]  /*0660*/  STG.E.64 desc[UR8][R12.64], R14 ;  /* 0x0000000e0c007986 */ /* 0x0023e2000c101b08 */
[----:B------:R-:W-:Y:S05]  /*0670*/  BRA `(.L_x_7) ;  /* 0x0000000800ac7947 */ /* 0x000fea0003800000 */
.L_x_8:
[----:B------:R-:W-:Y:S05]  /*0680*/  @P2 BRA `(.L_x_9) ;  /* 0x00000000002c2947 */ /* 0x000fea0003800000 */
[----:B------:R-:W1:Y:S08]  /*0690*/  LDC R20, c[0x0][0x3a8] ;  /* 0x0000ea00ff147b82 */ /* 0x000e700000000800 */
[----:B------:R-:W2:Y:S01]  /*06a0*/  LDC.64 R12, c[0x0][0x3a0] ;  /* 0x0000e800ff0c7b82 */ /* 0x000ea20000000a00 */
[----:B-1----:R-:W-:Y:S01]  /*06b0*/  IMAD R15, R20, UR7, R19 ;  /* 0x00000007140f7c24 */ /* 0x002fe2000f8e0213 */
[----:B------:R-:W-:-:S03]  /*06c0*/  PRMT R20, R14, 0x7610, R20 ;  /* 0x000076100e147816 */ /* 0x000fc60000000014 */
[----:B------:R-:W-:-:S04]  /*06d0*/  IMAD.IADD R15, R15, 0x1, R0 ;  /* 0x000000010f0f7824 */ /* 0x000fc800078e0200 */
[C---:B------:R-:W-:Y:S02]  /*06e0*/  VIADD R17, R15.reuse, 0x200 ;  /* 0x000002000f117836 */ /* 0x040fe40000000000 */
[----:B--2---:R-:W-:-:S04]  /*06f0*/  IMAD.WIDE.U32 R14, R15, 0x2, R12 ;  /* 0x000000020f0e7825 */ /* 0x004fc800078e000c */
[----:B------:R-:W-:Y:S01]  /*0700*/  IMAD.WIDE.U32 R12, R17, 0x2, R12 ;  /* 0x00000002110c7825 */ /* 0x000fe200078e000c */
[----:B------:R3:W-:Y:S04]  /*0710*/  STG.E.U16 desc[UR8][R14.64], R20 ;  /* 0x000000140e007986 */ /* 0x0007e8000c101508 */
[----:B------:R3:W-:Y:S01]  /*0720*/  STG.E.U16 desc[UR8][R12.64], R16 ;  /* 0x000000100c007986 */ /* 0x0007e2000c101508 */
[----:B------:R-:W-:Y:S05]  /*0730*/  BRA `(.L_x_7) ;  /* 0x00000008007c7947 */ /* 0x000fea0003800000 */
.L_x_9:
[----:B------:R-:W-:Y:S01]  /*0740*/  BAR.SYNC.DEFER_BLOCKING 0x0 ;  /* 0x0000000000007b1d */ /* 0x000fe20000010000 */
[----:B------:R-:W-:-:S07]  /*0750*/  IMAD.IADD R15, R2, 0x1, R19 ;  /* 0x00000001020f7824 */ /* 0x000fce00078e0213 */
[----:B------:R-:W1:Y:S01]  /*0760*/  LDC.64 R12, c[0x0][0x3a0] ;  /* 0x0000e800ff0c7b82 */ /* 0x000e620000000a00 */
[----:B------:R-:W2:Y:S01]  /*0770*/  LDS R17, [R3] ;  /* 0x0000000003117984 */ /* 0x000ea20000000800 */
[----:B-1----:R-:W-:-:S05]  /*0780*/  IMAD.WIDE.U32 R12, R15, 0x2, R12 ;  /* 0x000000020f0c7825 */ /* 0x002fca00078e000c */
[----:B--2---:R4:W-:Y:S01]  /*0790*/  STG.E desc[UR8][R12.64], R17 ;  /* 0x000000110c007986 */ /* 0x0049e2000c101908 */
[----:B------:R-:W-:Y:S05]  /*07a0*/  BRA `(.L_x_7) ;  /* 0x0000000800607947 */ /* 0x000fea0003800000 */
.L_x_1:
[----:B------:R-:W-:Y:S01]  /*07b0*/  IMAD.IADD R14, R0, 0x1, R19 ;  /* 0x00000001000e7824 */ /* 0x000fe200078e0213 */
[----:B------:R-:W-:Y:S01]  /*07c0*/  BSSY.RECONVERGENT B1, `(.L_x_10) ;  /* 0x0000014000017945 */ /* 0x000fe20003800200 */
[----:B------:R-:W-:-:S03]  /*07d0*/  IMAD.MOV.U32 R20, RZ, RZ, RZ ;  /* 0x000000ffff147224 */ /* 0x000fc600078e00ff */
[----:B------:R-:W-:-:S04]  /*07e0*/  ISETP.GE.U32.AND P0, PT, R14, UR4, PT ;  /* 0x000000040e007c0c */ /* 0x000fc8000bf06070 */
[----:B------:R-:W-:-:S13]  /*07f0*/  ISETP.GE.U32.AND.EX P0, PT, RZ, UR5, PT, P0 ;  /* 0x00000005ff007c0c */ /* 0x000fda000bf06100 */
[----:B------:R-:W-:Y:S05]  /*0800*/  @P0 BRA `(.L_x_11) ;  /* 0x00000000003c0947 */ /* 0x000fea0003800000 */
[----:B------:R-:W0:Y:S01]  /*0810*/  LDC R15, c[0x0][0x398] ;  /* 0x0000e600ff0f7b82 */ /* 0x000e220000000800 */
[----:B------:R-:W-:-:S05]  /*0820*/  VIADD R16, R14, 0x200 ;  /* 0x000002000e107836 */ /* 0x000fca0000000000 */
[----:B------:R-:W-:Y:S02]  /*0830*/  ISETP.GE.U32.AND P5, PT, R16, UR4, PT ;  /* 0x0000000410007c0c */ /* 0x000fe4000bfa6070 */
[----:B------:R-:W1:Y:S02]  /*0840*/  LDC.64 R12, c[0x0][0x390] ;  /* 0x0000e400ff0c7b82 */ /* 0x000e640000000a00 */
[----:B------:R-:W-:Y:S01]  /*0850*/  ISETP.GE.U32.AND.EX P5, PT, RZ, UR5, PT, P5 ;  /* 0x00000005ff007c0c */ /* 0x000fe2000bfa6150 */
[----:B0-----:R-:W-:-:S12]  /*0860*/  IMAD R15, R15, UR7, R14 ;  /* 0x000000070f0f7c24 */ /* 0x001fd8000f8e020e */
[C---:B------:R-:W-:Y:S01]  /*0870*/  @!P5 IADD3 R17, PT, PT, R15.reuse, 0x200, RZ ;  /* 0x000002000f11d810 */ /* 0x040fe20007ffe0ff */
[----:B-1----:R-:W-:-:S04]  /*0880*/  IMAD.WIDE.U32 R14, R15, 0x4, R12 ;  /* 0x000000040f0e7825 */ /* 0x002fc800078e000c */
[----:B------:R-:W-:Y:S02]  /*0890*/  @!P5 IMAD.WIDE.U32 R12, R17, 0x4, R12 ;  /* 0x00000004110cd825 */ /* 0x000fe400078e000c */
[----:B------:R-:W2:Y:S04]  /*08a0*/  LDG.E R15, desc[UR8][R14.64] ;  /* 0x000000080e0f7981 */ /* 0x000ea8000c1e1900 */
[----:B------:R-:W3:Y:S01]  /*08b0*/  @!P5 LDG.E R13, desc[UR8][R12.64] ;  /* 0x000000080c0dd981 */ /* 0x000ee2000c1e1900 */
[----:B------:R-:W-:Y:S02]  /*08c0*/  IMAD.MOV.U32 R20, RZ, RZ, 0x200 ;  /* 0x00000200ff147424 */ /* 0x000fe400078e00ff */
[----:B------:R-:W-:Y:S01]  /*08d0*/  @!P5 IMAD.MOV.U32 R20, RZ, RZ, 0x400 ;  /* 0x00000400ff14d424 */ /* 0x000fe200078e00ff */
[----:B--2---:R0:W-:Y:S04]  /*08e0*/  STS [R8], R15 ;  /* 0x0000000f08007388 */ /* 0x0041e80000000800 */
[----:B---3--:R0:W-:Y:S02]  /*08f0*/  @!P5 STS [R8+0x800], R13 ;  /* 0x0008000d0800d388 */ /* 0x0081e40000000800 */
.L_x_11:
[----:B------:R-:W-:Y:S05]  /*0900*/  BSYNC.RECONVERGENT B1 ;  /* 0x0000000000017941 */ /* 0x000fea0003800200 */
.L_x_10:
[----:B------:R-:W-:Y:S05]  /*0910*/  @P0 BRA `(.L_x_7) ;  /* 0x0000000800040947 */ /* 0x000fea0003800000 */
[----:B------:R-:W-:Y:S01]  /*0920*/  ISETP.GT.U32.AND P5, PT, R20, RZ, PT ;  /* 0x000000ff1400720c */ /* 0x000fe20003fa4070 */
[----:B0-----:R-:W-:Y:S01]  /*0930*/  IMAD.MOV.U32 R15, RZ, RZ, R8 ;  /* 0x000000ffff0f7224 */ /* 0x001fe200078e0008 */
[----:B------:R-:W-:Y:S01]  /*0940*/  BSSY.RECONVERGENT B1, `(.L_x_12) ;  /* 0x0000024000017945 */ /* 0x000fe20003800200 */
[----:B------:R-:W-:Y:S01]  /*0950*/  IMAD.MOV.U32 R13, RZ, RZ, RZ ;  /* 0x000000ffff0d7224 */ /* 0x000fe200078e00ff */
[----:B------:R-:W-:-:S09]  /*0960*/  PLOP3.LUT P6, PT, P5, PT, PT, 0x80, 0x8 ;  /* 0x000000000008781c */ /* 0x000fd20002fcf070 */
[----:B------:R0:W1:Y:S01]  /*0970*/  @!P5 LDS R14, [R15] ;  /* 0x000000000f0ed984 */ /* 0x0000620000000800 */
[----:B------:R-:W-:-:S04]  /*0980*/  @!P5 IMAD.MOV.U32 R13, RZ, RZ, 0x200 ;  /* 0x00000200ff0dd424 */ /* 0x000fc800078e00ff */
[C---:B------:R-:W-:Y:S01]  /*0990*/  IMAD.IADD R12, R20.reuse, 0x1, -R13 ;  /* 0x00000001140c7824 */ /* 0x040fe200078e0a0d */
[----:B------:R-:W-:Y:S01]  /*09a0*/  ISETP.GT.U32.AND P0, PT, R20, R13, PT ;  /* 0x0000000d1400720c */ /* 0x000fe20003f04070 */
[----:B0-----:R-:W-:-:S03]  /*09b0*/  @!P5 VIADD R15, R15, 0x800 ;  /* 0x000008000f0fd836 */ /* 0x001fc60000000000 */
[----:B------:R-:W-:Y:S02]  /*09c0*/  ISETP.LE.U32.OR P0, PT, R12, 0x600, !P0 ;  /* 0x000006000c00780c */ /* 0x000fe40004703470 */
[----:B-1----:R-:W-:Y:S02]  /*09d0*/  @!P5 F2FP.F16.F32.PACK_AB R16, RZ, R14 ;  /* 0x0000000eff10d23e */ /* 0x002fe400000000ff */
[----:B------:R-:W-:-:S05]  /*09e0*/  MOV R14, R10 ;  /* 0x0000000a000e7202 */ /* 0x000fca0000000f00 */
[----:B------:R0:W-:Y:S02]  /*09f0*/  @!P5 STS.U16 [R14], R16 ;  /* 0x000000100e00d388 */ /* 0x0001e40000000400 */
[----:B0-----:R-:W-:Y:S02]  /*0a00*/  @!P5 VIADD R14, R14, 0x400 ;  /* 0x000004000e0ed836 */ /* 0x001fe40000000000 */
[----:B------:R-:W-:Y:S05]  /*0a10*/  @P0 BRA `(.L_x_13) ;  /* 0x0000000000580947 */ /* 0x000fea0003800000 */
[----:B------:R-:W-:Y:S01]  /*0a20*/  PLOP3.LUT P6, PT, PT, PT, PT, 0x8, 0x80 ;  /* 0x000000000080781c */ /* 0x000fe20003fce170 */
[----:B------:R-:W-:-:S12]  /*0a30*/  VIADD R12, R20, 0xfffffa00 ;  /* 0xfffffa00140c7836 */ /* 0x000fd80000000000 */
.L_x_14:
[----:B------:R-:W0:Y:S01]  /*0a40*/  LDS R16, [R15] ;  /* 0x000000000f107984 */ /* 0x000e220000000800 */
[----:B------:R-:W-:-:S05]  /*0a50*/  VIADD R13, R13, 0x800 ;  /* 0x000008000d0d7836 */ /* 0x000fca0000000000 */
[----:B------:R-:W-:Y:S02]  /*0a60*/  ISETP.GE.U32.AND P0, PT, R13, R12, PT ;  /* 0x0000000c0d00720c */ /* 0x000fe40003f06070 */
[----:B0-----:R-:W-:-:S04]  /*0a70*/  F2FP.F16.F32.PACK_AB R16, RZ, R16 ;  /* 0x00000010ff10723e */ /* 0x001fc800000000ff */
[----:B------:R-:W-:-:S05]  /*0a80*/  PRMT R17, R16, 0x7610, R17 ;  /* 0x0000761010117816 */ /* 0x000fca0000000011 */
[----:B------:R-:W-:Y:S04]  /*0a90*/  STS.U16 [R14], R17 ;  /* 0x000000110e007388 */ /* 0x000fe80000000400 */
[----:B------:R-:W0:Y:S02]  /*0aa0*/  LDS R16, [R15+0x800] ;  /* 0x000800000f107984 */ /* 0x000e240000000800 */
[----:B0-----:R-:W-:-:S04]  /*0ab0*/  F2FP.F16.F32.PACK_AB R16, RZ, R16 ;  /* 0x00000010ff10723e */ /* 0x001fc800000000ff */
[----:B------:R-:W-:-:S05]  /*0ac0*/  PRMT R21, R16, 0x7610, R21 ;  /* 0x0000761010157816 */ /* 0x000fca0000000015 */
[----:B------:R-:W-:Y:S04]  /*0ad0*/  STS.U16 [R14+0x400], R21 ;  /* 0x000400150e007388 */ /* 0x000fe80000000400 */
[----:B------:R-:W0:Y:S02]  /*0ae0*/  LDS R16, [R15+0x1000] ;  /* 0x001000000f107984 */ /* 0x000e240000000800 */
[----:B0-----:R-:W-:-:S04]  /*0af0*/  F2FP.F16.F32.PACK_AB R16, RZ, R16 ;  /* 0x00000010ff10723e */ /* 0x001fc800000000ff */
[----:B------:R-:W-:-:S05]  /*0b00*/  PRMT R22, R16, 0x7610, R22 ;  /* 0x0000761010167816 */ /* 0x000fca0000000016 */
[----:B------:R-:W-:Y:S04]  /*0b10*/  STS.U16 [R14+0x800], R22 ;  /* 0x000800160e007388 */ /* 0x000fe80000000400 */
[----:B------:R0:W1:Y:S02]  /*0b20*/  LDS R16, [R15+0x1800] ;  /* 0x001800000f107984 */ /* 0x0000640000000800 */
[----:B0-----:R-:W-:Y:S01]  /*0b30*/  VIADD R15, R15, 0x2000 ;  /* 0x000020000f0f7836 */ /* 0x001fe20000000000 */
[----:B-1----:R-:W-:-:S05]  /*0b40*/  F2FP.F16.F32.PACK_AB R16, RZ, R16 ;  /* 0x00000010ff10723e */ /* 0x002fca00000000ff */
[----:B------:R0:W-:Y:S02]  /*0b50*/  STS.U16 [R14+0xc00], R16 ;  /* 0x000c00100e007388 */ /* 0x0001e40000000400 */
[----:B0-----:R-:W-:Y:S01]  /*0b60*/  VIADD R14, R14, 0x1000 ;  /* 0x000010000e0e7836 */ /* 0x001fe20000000000 */
[----:B------:R-:W-:Y:S06]  /*0b70*/  @!P0 BRA `(.L_x_14) ;  /* 0xfffffffc00b08947 */ /* 0x000fec000383ffff */
.L_x_13:
[----:B------:R-:W-:Y:S05]  /*0b80*/  BSYNC.RECONVERGENT B1 ;  /* 0x0000000000017941 */ /* 0x000fea0003800200 */
.L_x_12:
[----:B------:R-:W-:Y:S01]  /*0b90*/  IADD3 R12, PT, PT, -R13, R20, RZ ;  /* 0x000000140d0c7210 */ /* 0x000fe20007ffe1ff */
[----:B------:R-:W-:Y:S01]  /*0ba0*/  BSSY.RECONVERGENT B1, `(.L_x_15) ;  /* 0x000000f000017945 */ /* 0x000fe20003800200 */
[----:B------:R-:W-:-:S04]  /*0bb0*/  ISETP.GT.U32.AND P0, PT, R20, R13, PT ;  /* 0x0000000d1400720c */ /* 0x000fc80003f04070 */
[----:B------:R-:W-:-:S13]  /*0bc0*/  ISETP.LE.U32.OR P0, PT, R12, 0x200, !P0 ;  /* 0x000002000c00780c */ /* 0x000fda0004703470 */
[----:B------:R-:W-:Y:S05]  /*0bd0*/  @P0 BRA `(.L_x_16) ;  /* 0x00000000002c0947 */ /* 0x000fea0003800000 */
[----:B------:R-:W0:Y:S01]  /*0be0*/  LDS R12, [R15] ;  /* 0x000000000f0c7984 */ /* 0x000e220000000800 */
[----:B------:R-:W-:Y:S01]  /*0bf0*/  PLOP3.LUT P6, PT, PT, PT, PT, 0x8, 0x80 ;  /* 0x000000000080781c */ /* 0x000fe20003fce170 */
[----:B------:R-:W-:Y:S01]  /*0c00*/  VIADD R13, R13, 0x400 ;  /* 0x000004000d0d7836 */ /* 0x000fe20000000000 */
[----:B0-----:R-:W-:-:S04]  /*0c10*/  F2FP.F16.F32.PACK_AB R12, RZ, R12 ;  /* 0x0000000cff0c723e */ /* 0x001fc800000000ff */
[----:B------:R-:W-:-:S05]  /*0c20*/  PRMT R16, R12, 0x7610, R16 ;  /* 0x000076100c107816 */ /* 0x000fca0000000010 */
[----:B------:R-:W-:Y:S04]  /*0c30*/  STS.U16 [R14], R16 ;  /* 0x000000100e007388 */ /* 0x000fe80000000400 */
[----:B------:R0:W1:Y:S02]  /*0c40*/  LDS R12, [R15+0x800] ;  /* 0x000800000f0c7984 */ /* 0x0000640000000800 */
[----:B0-----:R-:W-:Y:S01]  /*0c50*/  VIADD R15, R15, 0x1000 ;  /* 0x000010000f0f7836 */ /* 0x001fe20000000000 */
[----:B-1----:R-:W-:-:S05]  /*0c60*/  F2FP.F16.F32.PACK_AB R12, RZ, R12 ;  /* 0x0000000cff0c723e */ /* 0x002fca00000000ff */
[----:B------:R0:W-:Y:S02]  /*0c70*/  STS.U16 [R14+0x400], R12 ;  /* 0x0004000c0e007388 */ /* 0x0001e40000000400 */
[----:B0-----:R-:W-:-:S07]  /*0c80*/  VIADD R14, R14, 0x800 ;  /* 0x000008000e0e7836 */ /* 0x001fce0000000000 */
.L_x_16:
[----:B------:R-:W-:Y:S05]  /*0c90*/  BSYNC.RECONVERGENT B1 ;  /* 0x0000000000017941 */ /* 0x000fea0003800200 */
.L_x_15:
[----:B------:R-:W-:Y:S01]  /*0ca0*/  ISETP.LT.U32.OR P0, PT, R13, R20, P6 ;  /* 0x000000140d00720c */ /* 0x000fe20003701470 */
[----:B------:R-:W-:Y:S01]  /*0cb0*/  IMAD.MOV.U32 R23, RZ, RZ, RZ ;  /* 0x000000ffff177224 */ /* 0x000fe200078e00ff */
[----:B------:R-:W0:Y:S01]  /*0cc0*/  LDC R22, c[0x0][0x3a8] ;  /* 0x0000ea00ff167b82 */ /* 0x000e220000000800 */
[----:B------:R-:W-:Y:S02]  /*0cd0*/  BSSY.RECONVERGENT B1, `(.L_x_17) ;  /* 0x000002b000017945 */ /* 0x000fe40003800200 */
[----:B------:R-:W-:-:S08]  /*0ce0*/  @!P5 IMAD R16, R23, 0x2, R10 ;  /* 0x000000021710d824 */ /* 0x000fd000078e020a */
[----:B------:R1:W2:Y:S01]  /*0cf0*/  @P0 LDS R12, [R15] ;  /* 0x000000000f0c0984 */ /* 0x0002a20000000800 */
[----:B0-----:R-:W-:-:S05]  /*0d00*/  IMAD R21, R22, UR7, R19 ;  /* 0x0000000716157c24 */ /* 0x001fca000f8e0213 */
[----:B------:R-:W-:Y:S01]  /*0d10*/  @!P5 IADD3 R17, PT, PT, R21, R23, R0 ;  /* 0x000000171511d210 */ /* 0x000fe20007ffe000 */
[----:B------:R-:W-:-:S05]  /*0d20*/  @!P5 IMAD.MOV.U32 R23, RZ, RZ, 0x200 ;  /* 0x00000200ff17d424 */ /* 0x000fca00078e00ff */
[----:B-1----:R-:W-:Y:S02]  /*0d30*/  IADD3 R15, PT, PT, -R23, R20, RZ ;  /* 0x00000014170f7210 */ /* 0x002fe40007ffe1ff */
[----:B--2---:R-:W-:-:S04]  /*0d40*/  @P0 F2FP.F16.F32.PACK_AB R12, RZ, R12 ;  /* 0x0000000cff0c023e */ /* 0x004fc800000000ff */
[----:B------:R-:W-:-:S05]  /*0d50*/  PRMT R13, R12, 0x7610, R13 ;  /* 0x000076100c0d7816 */ /* 0x000fca000000000d */
[----:B------:R0:W-:Y:S01]  /*0d60*/  @P0 STS.U16 [R14], R13 ;  /* 0x0000000d0e000388 */ /* 0x0001e20000000400 */
[----:B------:R-:W-:-:S03]  /*0d70*/  ISETP.GT.U32.AND P0, PT, R20, R23, PT ;  /* 0x000000171400720c */ /* 0x000fc60003f04070 */
[----:B------:R-:W1:Y:S01]  /*0d80*/  @!P5 LDS.U16 R25, [R16] ;  /* 0x000000001019d984 */ /* 0x000e620000000400 */
[----:B------:R-:W-:Y:S01]  /*0d90*/  ISETP.LE.U32.OR P0, PT, R15, 0x600, !P0 ;  /* 0x000006000f00780c */ /* 0x000fe20004703470 */
[----:B0-----:R-:W0:Y:S02]  /*0da0*/  @!P5 LDC.64 R12, c[0x0][0x3a0] ;  /* 0x0000e800ff0cdb82 */ /* 0x001e240000000a00 */
[----:B0-----:R-:W-:-:S05]  /*0db0*/  @!P5 IMAD.WIDE.U32 R12, R17, 0x2, R12 ;  /* 0x00000002110cd825 */ /* 0x001fca00078e000c */
[----:B-1----:R0:W-:Y:S05]  /*0dc0*/  @!P5 STG.E.U16 desc[UR8][R12.64], R25 ;  /* 0x000000190c00d986 */ /* 0x0021ea000c101508 */
[----:B------:R-:W-:Y:S05]  /*0dd0*/  @P0 BRA `(.L_x_18) ;  /* 0x0000000000680947 */ /* 0x000fea0003800000 */
[----:B0-----:R-:W0:Y:S01]  /*0de0*/  LDC.64 R12, c[0x0][0x3a0] ;  /* 0x0000e800ff0c7b82 */ /* 0x001e220000000a00 */
[----:B------:R-:W-:Y:S01]  /*0df0*/  PLOP3.LUT P5, PT, PT, PT, PT, 0x8, 0x80 ;  /* 0x000000000080781c */ /* 0x000fe20003fae170 */
[----:B------:R-:W-:-:S12]  /*0e00*/  VIADD R22, R20, 0xfffffa00 ;  /* 0xfffffa0014167836 */ /* 0x000fd80000000000 */
.L_x_19:
[----:B-1----:R-:W-:Y:S01]  /*0e10*/  IMAD R14, R23, 0x2, R10 ;  /* 0x00000002170e7824 */ /* 0x002fe200078e020a */
[----:B------:R-:W-:Y:S02]  /*0e20*/  IADD3 R27, PT, PT, R21, R23, R0 ;  /* 0x00000017151b7210 */ /* 0x000fe40007ffe000 */
[----:B------:R-:W-:Y:S02]  /*0e30*/  IADD3 R16, PT, PT, R0, 0x200, R23 ;  /* 0x0000020000107810 */ /* 0x000fe40007ffe017 */
[----:B------:R-:W1:Y:S01]  /*0e40*/  LDS.U16 R17, [R14] ;  /* 0x000000000e117984 */ /* 0x000e620000000400 */
[----:B0-----:R-:W-:-:S03]  /*0e50*/  IMAD.WIDE.U32 R26, R27, 0x2, R12 ;  /* 0x000000021b1a7825 */ /* 0x001fc600078e000c */
[----:B------:R-:W0:Y:S01]  /*0e60*/  LDS.U16 R15, [R14+0x400] ;  /* 0x000400000e0f7984 */ /* 0x000e220000000400 */
[----:B------:R-:W-:Y:S01]  /*0e70*/  IMAD.IADD R25, R21, 0x1, R16 ;  /* 0x0000000115197824 */ /* 0x000fe200078e0210 */
[----:B------:R-:W-:Y:S02]  /*0e80*/  IADD3 R16, PT, PT, R0, 0x400, R23 ;  /* 0x0000040000107810 */ /* 0x000fe40007ffe017 */
[----:B------:R-:W2:Y:S01]  /*0e90*/  LDS.U16 R29, [R14+0x800] ;  /* 0x000800000e1d7984 */ /* 0x000ea20000000400 */
[----:B------:R-:W-:-:S03]  /*0ea0*/  IMAD.WIDE.U32 R24, R25, 0x2, R12 ;  /* 0x0000000219187825 */ /* 0x000fc600078e000c */
[----:B------:R-:W3:Y:S01]  /*0eb0*/  LDS.U16 R28, [R14+0xc00] ;  /* 0x000c00000e1c7984 */ /* 0x000ee20000000400 */
[----:B------:R-:W-:-:S03]  /*0ec0*/  IMAD.IADD R16, R21, 0x1, R16 ;  /* 0x0000000115107824 */ /* 0x000fc600078e0210 */
[----:B-1----:R1:W-:Y:S04]  /*0ed0*/  STG.E.U16 desc[UR8][R26.64], R17 ;  /* 0x000000111a007986 */ /* 0x0023e8000c101508 */
[----:B0-----:R0:W-:Y:S01]  /*0ee0*/  STG.E.U16 desc[UR8][R24.64], R15 ;  /* 0x0000000f18007986 */ /* 0x0011e2000c101508 */
[----:B-1----:R-:W-:Y:S01]  /*0ef0*/  IADD3 R26, PT, PT, R0, 0x600, R23 ;  /* 0x00000600001a7810 */ /* 0x002fe20007ffe017 */
[----:B------:R-:W-:Y:S02]  /*0f00*/  VIADD R23, R23, 0x800 ;  /* 0x0000080017177836 */ /* 0x000fe40000000000 */
[----:B0-----:R-:W-:-:S03]  /*0f10*/  IMAD.WIDE.U32 R14, R16, 0x2, R12 ;  /* 0x00000002100e7825 */ /* 0x001fc600078e000c */
[----:B------:R-:W-:Y:S01]  /*0f20*/  ISETP.GE.U32.AND P0, PT, R23, R22, PT ;  /* 0x000000161700720c */ /* 0x000fe20003f06070 */
[----:B------:R-:W-:Y:S01]  /*0f30*/  IMAD.IADD R17, R21, 0x1, R26 ;  /* 0x0000000115117824 */ /* 0x000fe200078e021a */
[----:B--2---:R1:W-:Y:S03]  /*0f40*/  STG.E.U16 desc[UR8][R14.64], R29 ;  /* 0x0000001d0e007986 */ /* 0x0043e6000c101508 */
[----:B------:R-:W-:-:S05]  /*0f50*/  IMAD.WIDE.U32 R16, R17, 0x2, R12 ;  /* 0x0000000211107825 */ /* 0x000fca00078e000c */
[----:B---3--:R1:W-:Y:S03]  /*0f60*/  STG.E.U16 desc[UR8][R16.64], R28 ;  /* 0x0000001c10007986 */ /* 0x0083e6000c101508 */
[----:B------:R-:W-:Y:S05]  /*0f70*/  @!P0 BRA `(.L_x_19) ;  /* 0xfffffffc00a48947 */ /* 0x000fea000383ffff */
.L_x_18:
[----:B------:R-:W-:Y:S05]  /*0f80*/  BSYNC.RECONVERGENT B1 ;  /* 0x0000000000017941 */ /* 0x000fea0003800200 */
.L_x_17:
[----:B------:R-:W-:Y:S01]  /*0f90*/  ISETP.GT.U32.AND P0, PT, R20, R23, PT ;  /* 0x000000171400720c */ /* 0x000fe20003f04070 */
[----:B------:R-:W-:Y:S01]  /*0fa0*/  BSSY.RECONVERGENT B1, `(.L_x_20) ;  /* 0x0000011000017945 */ /* 0x000fe20003800200 */
[----:B0-----:R-:W-:-:S04]  /*0fb0*/  IADD3 R12, PT, PT, -R23, R20, RZ ;  /* 0x00000014170c7210 */ /* 0x001fc80007ffe1ff */
[----:B------:R-:W-:-:S13]  /*0fc0*/  ISETP.LE.U32.OR P0, PT, R12, 0x200, !P0 ;  /* 0x000002000c00780c */ /* 0x000fda0004703470 */
[----:B------:R-:W-:Y:S05]  /*0fd0*/  @P0 BRA `(.L_x_21) ;  /* 0x0000000000340947 */ /* 0x000fea0003800000 */
[----:B-1----:R-:W-:Y:S01]  /*0fe0*/  IMAD R16, R23, 0x2, R10 ;  /* 0x0000000217107824 */ /* 0x002fe200078e020a */
[----:B------:R-:W0:Y:S01]  /*0ff0*/  LDC.64 R14, c[0x0][0x3a0] ;  /* 0x0000e800ff0e7b82 */ /* 0x000e220000000a00 */
[----:B------:R-:W-:Y:S02]  /*1000*/  IADD3 R12, PT, PT, R0, 0x200, R23 ;  /* 0x00000200000c7810 */ /* 0x000fe40007ffe017 */
[C---:B------:R-:W-:Y:S01]  /*1010*/  IADD3 R13, PT, PT, R21.reuse, R23, R0 ;  /* 0x00000017150d7210 */ /* 0x040fe20007ffe000 */
[----:B------:R-:W1:Y:S01]  /*1020*/  LDS.U16 R17, [R16] ;  /* 0x0000000010117984 */ /* 0x000e620000000400 */
[----:B------:R-:W-:Y:S01]  /*1030*/  PLOP3.LUT P5, PT, PT, PT, PT, 0x8, 0x80 ;  /* 0x000000000080781c */ /* 0x000fe20003fae170 */
[----:B------:R-:W-:Y:S02]  /*1040*/  IMAD.IADD R25, R21, 0x1, R12 ;  /* 0x0000000115197824 */ /* 0x000fe400078e020c */
[----:B------:R-:W2:Y:S01]  /*1050*/  LDS.U16 R27, [R16+0x400] ;  /* 0x00040000101b7984 */ /* 0x000ea20000000400 */
[----:B------:R-:W-:-:S02]  /*1060*/  VIADD R23, R23, 0x400 ;  /* 0x0000040017177836 */ /* 0x000fc40000000000 */
[----:B0-----:R-:W-:-:S04]  /*1070*/  IMAD.WIDE.U32 R12, R13, 0x2, R14 ;  /* 0x000000020d0c7825 */ /* 0x001fc800078e000e */
[----:B------:R-:W-:Y:S01]  /*1080*/  IMAD.WIDE.U32 R14, R25, 0x2, R14 ;  /* 0x00000002190e7825 */ /* 0x000fe200078e000e */
[----:B-1----:R0:W-:Y:S04]  /*1090*/  STG.E.U16 desc[UR8][R12.64], R17 ;  /* 0x000000110c007986 */ /* 0x0021e8000c101508 */
[----:B--2---:R0:W-:Y:S02]  /*10a0*/  STG.E.U16 desc[UR8][R14.64], R27 ;  /* 0x0000001b0e007986 */ /* 0x0041e4000c101508 */
.L_x_21:
[----:B------:R-:W-:Y:S05]  /*10b0*/  BSYNC.RECONVERGENT B1 ;  /* 0x0000000000017941 */ /* 0x000fea0003800200 */
.L_x_20:
[----:B------:R-:W-:-:S13]  /*10c0*/  ISETP.LT.U32.OR P5, PT, R23, R20, P5 ;  /* 0x000000141700720c */ /* 0x000fda0002fa1470 */
[----:B01----:R-:W-:Y:S01]  /*10d0*/  @P5 IMAD R14, R23, 0x2, R10 ;  /* 0x00000002170e5824 */ /* 0x003fe200078e020a */
[----:B------:R-:W0:Y:S01]  /*10e0*/  @P5 LDC.64 R12, c[0x0][0x3a0] ;  /* 0x0000e800ff0c5b82 */ /* 0x000e220000000a00 */
[----:B------:R-:W-:-:S03]  /*10f0*/  @P5 IADD3 R21, PT, PT, R21, R23, R0 ;  /* 0x0000001715155210 */ /* 0x000fc60007ffe000 */
[----:B------:R-:W1:Y:S02]  /*1100*/  @P5 LDS.U16 R15, [R14] ;  /* 0x000000000e0f5984 */ /* 0x000e640000000400 */
[----:B0-----:R-:W-:-:S05]  /*1110*/  @P5 IMAD.WIDE.U32 R12, R21, 0x2, R12 ;  /* 0x00000002150c5825 */ /* 0x001fca00078e000c */
[----:B-1----:R1:W-:Y:S02]  /*1120*/  @P5 STG.E.U16 desc[UR8][R12.64], R15 ;  /* 0x0000000f0c005986 */ /* 0x0023e4000c101508 */
.L_x_7:
[----:B------:R-:W-:Y:S05]  /*1130*/  BSYNC.RECONVERGENT B0 ;  /* 0x0000000000007941 */ /* 0x000fea0003800200 */
.L_x_0:
[----:B-1234-:R-:W-:-:S05]  /*1140*/  VIADD R12, R19, 0x400 ;  /* 0x00000400130c7836 */ /* 0x01efca0000000000 */
[----:B------:R-:W-:-:S04]  /*1150*/  ISETP.GE.U32.AND P0, PT, R12, UR4, PT ;  /* 0x000000040c007c0c */ /* 0x000fc8000bf06070 */
[----:B------:R-:W-:-:S13]  /*1160*/  ISETP.GE.U32.AND.EX P0, PT, RZ, UR5, PT, P0 ;  /* 0x00000005ff007c0c */ /* 0x000fda000bf06100 */
[----:B------:R-:W-:Y:S05]  /*1170*/  @!P0 BRA `(.L_x_22) ;  /* 0xfffffff0003c8947 */ /* 0x000fea000383ffff */
[----:B------:R-:W-:Y:S05]  /*1180*/  EXIT ;  /* 0x000000000000794d */ /* 0x000fea0003800000 */
.L_x_23:
[----:B------:R-:W-:-:S00]  /*1190*/  BRA `(.L_x_23) ;  /* 0xfffffffc00fc7947 */ /* 0x000fc0000383ffff */
[----:B------:R-:W-:-:S00]  /*11a0*/  NOP ;  /* 0x0000000000007918 */ /* 0x000fc00000000000 */
        /* <DEDUP_REMOVED lines=13> */
.L_x_49:


//--------------------- .text._Z10s2h_swpipeIjLj512ELj1024EEvT_S0_PKfiP6__halfi --------------------------
	.section	.text._Z10s2h_swpipeIjLj512ELj1024EEvT_S0_PKfiP6__halfi,"ax",@progbits
	.align	128
        .global         _Z10s2h_swpipeIjLj512ELj1024EEvT_S0_PKfiP6__halfi
        .type           _Z10s2h_swpipeIjLj512ELj1024EEvT_S0_PKfiP6__halfi,@function
        .size           _Z10s2h_swpipeIjLj512ELj1024EEvT_S0_PKfiP6__halfi,(.L_x_50 - _Z10s2h_swpipeIjLj512ELj1024EEvT_S0_PKfiP6__halfi)
        .other          _Z10s2h_swpipeIjLj512ELj1024EEvT_S0_PKfiP6__halfi,@"STO_CUDA_ENTRY STV_DEFAULT"
_Z10s2h_swpipeIjLj512ELj1024EEvT_S0_PKfiP6__halfi:
.text._Z10s2h_swpipeIjLj512ELj1024EEvT_S0_PKfiP6__halfi:
[----:B------:R-:W-:Y:S01]  /*0000*/  LDC R1, c[0x0][0x37c] ;  /* 0x0000df00ff017b82 */ /* 0x000fe20000000800 */
[----:B------:R-:W0:Y:S02]  /*0010*/  LDCU UR4, c[0x0][0x380] ;  /* 0x00007000ff0477ac */ /* 0x000e240008000800 */
[----:B0-----:R-:W-:-:S13]  /*0020*/  ISETP.NE.AND P0, PT, RZ, UR4, PT ;  /* 0x00000004ff007c0c */ /* 0x001fda000bf05270 */
        /* <DEDUP_REMOVED lines=17> */
[----:B------:R-:W-:Y:S02]  /*0140*/  LEA R5, R0, UR6, 0x3 ;  /* 0x0000000600057c11 */ /* 0x000fe4000f8e18ff */
[----:B----4-:R-:W-:-:S02]  /*0150*/  LOP3.LUT R3, R2, 0x1, RZ, 0xc0, !PT ;  /* 0x0000000102037812 */ /* 0x010fc400078ec0ff */
[----:B------:R-:W-:Y:S01]  /*0160*/  LOP3.LUT P5, RZ, R2, 0x3, RZ, 0xc0, !PT ;  /* 0x0000000302ff7812 */ /* 0x000fe200078ac0ff */
[C---:B------:R-:W-:Y:S01]  /*0170*/  IMAD R15, R0.reuse, 0x8, R5 ;  /* 0x00000008000f7824 */ /* 0x040fe200078e0205 */
[C---:B------:R-:W-:Y:S02]  /*0180*/  ISETP.NE.U32.AND P1, PT, R3.reuse, 0x1, !P3 ;  /* 0x000000010300780c */ /* 0x040fe40005f25070 */
[----:B------:R-:W-:Y:S02]  /*0190*/  ISETP.NE.U32.AND P2, PT, R3, 0x1, !P2 ;  /* 0x000000010300780c */ /* 0x000fe40005745070 */
[----:B------:R-:W-:Y:S02]  /*01a0*/  LEA R3, R0, UR4, 0x2 ;  /* 0x0000000400037c11 */ /* 0x000fe4000f8e10ff */
[C---:B------:R-:W-:Y:S01]  /*01b0*/  LOP3.LUT P0, RZ, R2.reuse, 0x7, RZ, 0xc0, !PT ;  /* 0x0000000702ff7812 */ /* 0x040fe2000780c0ff */
[----:B-----5:R-:W-:Y:S01]  /*01c0*/  IMAD R2, R2, UR7, R9 ;  /* 0x0000000702027c24 */ /* 0x020fe2000f8e0209 */
[----:B------:R-:W-:Y:S01]  /*01d0*/  PLOP3.LUT P6, PT, P4, P5, PT, 0x2, 0x20 ;  /* 0x000000000020781c */ /* 0x000fe200027ca072 */
[----:B------:R-:W-:Y:S01]  /*01e0*/  IMAD R7, R0, 0x4, R3 ;  /* 0x0000000400077824 */ /* 0x000fe200078e0203 */
[----:B------:R-:W-:Y:S01]  /*01f0*/  PLOP3.LUT P3, PT, P3, P5, PT, 0x2, 0x20 ;  /* 0x000000000020781c */ /* 0x000fe20001f6a072 */
[----:B0-----:R-:W-:Y:S01]  /*0200*/  IMAD R4, R4, UR7, R9 ;  /* 0x0000000704047c24 */ /* 0x001fe2000f8e0209 */
[----:B------:R-:W-:Y:S01]  /*0210*/  P2R R16, PR, RZ, 0x40 ;  /* 0x00000040ff107803 */ /* 0x000fe20000000000 */
[C---:B------:R-:W-:Y:S01]  /*0220*/  IMAD R13, R0.reuse, 0x8, R7 ;  /* 0x00000008000d7824 */ /* 0x040fe200078e0207 */
[----:B------:R-:W-:Y:S01]  /*0230*/  PLOP3.LUT P4, PT, P4, P0, PT, 0x2, 0x20 ;  /* 0x000000000020781c */ /* 0x000fe20002780072 */
[C---:B------:R-:W-:Y:S01]  /*0240*/  IMAD.IADD R17, R9.reuse, 0x1, R2 ;  /* 0x0000000109117824 */ /* 0x040fe200078e0202 */
[----:B------:R-:W-:Y:S01]  /*0250*/  IADD3 R12, PT, PT, R9, R4, RZ ;  /* 0x00000004090c7210 */ /* 0x000fe20007ffe0ff */
[----:B--2---:R-:W-:-:S10]  /*0260*/  IMAD R14, R0, -0xe, R13 ;  /* 0xfffffff2000e7824 */ /* 0x004fd400078e020d */
.L_x_46:
[----:B0-----:R-:W0:Y:S01]  /*0270*/  LDCU UR4, c[0x0][0x380] ;  /* 0x00007000ff0477ac */ /* 0x001e220008000800 */
[----:B------:R-:W-:Y:S01]  /*0280*/  IMAD.MOV.U32 R21, RZ, RZ, R6 ;  /* 0x000000ffff157224 */ /* 0x000fe200078e0006 */
[----:B------:R-:W-:Y:S01]  /*0290*/  BSSY.RECONVERGENT B0, `(.L_x_24) ;  /* 0x00000e5000007945 */ /* 0x000fe20003800200 */
[----:B------:R-:W-:Y:S02]  /*02a0*/  VIADD R6, R6, 0x400 ;  /* 0x0000040006067836 */ /* 0x000fe40000000000 */
[----:B------:R-:W-:-:S03]  /*02b0*/  IMAD R22, R0, -0xc, R15 ;  /* 0xfffffff400167824 */ /* 0x000fc600078e020f */
[----:B0-----:R-:W-:-:S13]  /*02c0*/  ISETP.GT.U32.AND P0, PT, R6, UR4, PT ;  /* 0x0000000406007c0c */ /* 0x001fda000bf04070 */
[----:B-1234-:R-:W-:Y:S05]  /*02d0*/  @P0 BRA `(.L_x_25) ;  /* 0x00000004002c0947 */ /* 0x01efea0003800000 */
[----:B------:R-:W-:-:S13]  /*02e0*/  ISETP.NE.AND P5, PT, R16, RZ, PT ;  /* 0x000000ff1000720c */ /* 0x000fda0003fa5270 */
[----:B------:R-:W-:Y:S05]  /*02f0*/  @!P5 BRA `(.L_x_26) ;  /* 0x00000000002cd947 */ /* 0x000fea0003800000 */
[----:B------:R-:W-:Y:S01]  /*0300*/  ISETP.GT.U32.AND P0, PT, R0, 0xff, PT ;  /* 0x000000ff0000780c */ /* 0x000fe20003f04070 */
[----:B------:R-:W-:-:S12]  /*0310*/  BSSY.RECONVERGENT B1, `(.L_x_27) ;  /* 0x0000007000017945 */ /* 0x000fd80003800200 */
[----:B------:R-:W-:Y:S05]  /*0320*/  @P0 BRA `(.L_x_28) ;  /* 0x0000000000140947 */ /* 0x000fea0003800000 */
[----:B------:R-:W0:Y:S01]  /*0330*/  LDC.64 R8, c[0x0][0x388] ;  /* 0x0000e200ff087b82 */ /* 0x000e220000000a00 */
[----:B------:R-:W-:-:S04]  /*0340*/  IMAD.IADD R11, R12, 0x1, R21 ;  /* 0x000000010c0b7824 */ /* 0x000fc800078e0215 */
[----:B0-----:R-:W-:-:S06]  /*0350*/  IMAD.WIDE.U32 R8, R11, 0x4, R8 ;  /* 0x000000040b087825 */ /* 0x001fcc00078e0008 */
[----:B------:R-:W2:Y:S04]  /*0360*/  LDG.E.128 R8, desc[UR8][R8.64] ;  /* 0x0000000808087981 */ /* 0x000ea8000c1e1d00 */
[----:B--2---:R0:W-:Y:S02]  /*0370*/  STS.128 [R15], R8 ;  /* 0x000000080f007388 */ /* 0x0041e40000000c00 */
.L_x_28:
[----:B------:R-:W-:Y:S05]  /*0380*/  BSYNC.RECONVERGENT B1 ;  /* 0x0000000000017941 */ /* 0x000fea0003800200 */
.L_x_27:
[----:B------:R-:W-:Y:S06]  /*0390*/  BAR.SYNC.DEFER_BLOCKING 0x0 ;  /* 0x0000000000007b1d */ /* 0x000fec0000010000 */
[----:B------:R-:W-:Y:S05]  /*03a0*/  BRA `(.L_x_29) ;  /* 0x0000000000407947 */ /* 0x000fea0003800000 */
.L_x_26:
[----:B------:R-:W0:Y:S01]  /*03b0*/  @!P1 LDC R10, c[0x0][0x390] ;  /* 0x0000e400ff0a9b82 */ /* 0x000e220000000800 */
[----:B------:R-:W-:-:S07]  /*03c0*/  @P1 IADD3 R25, PT, PT, R4, R21, RZ ;  /* 0x0000001504191210 */ /* 0x000fce0007ffe0ff */
        /* <DEDUP_REMOVED lines=14> */
.L_x_29:
[----:B0-----:R-:W0:Y:S02]  /*04b0*/  LDS R8, [R22] ;  /* 0x0000000016087984 */ /* 0x001e240000000800 */
        /* <DEDUP_REMOVED lines=16> */
.L_x_30:
[----:B------:R-:W-:Y:S05]  /*05c0*/  @!P3 BRA `(.L_x_32) ;  /* 0x000000000024b947 */ /* 0x000fea0003800000 */
[----:B------:R-:W-:Y:S01]  /*05d0*/  BAR.SYNC.DEFER_BLOCKING 0x0 ;  /* 0x0000000000007b1d */ /* 0x000fe20000010000 */
[----:B------:R-:W-:-:S13]  /*05e0*/  ISETP.GT.U32.AND P0, PT, R0, 0xff, PT ;  /* 0x000000ff0000780c */ /* 0x000fda0003f04070 */
[----:B------:R-:W-:Y:S05]  /*05f0*/  @P0 BRA `(.L_x_31) ;  /* 0x0000000800b80947 */ /* 0x000fea0003800000 */
[----:B------:R-:W1:Y:S01]  /*0600*/  LDS.64 R10, [R7] ;  /* 0x00000000070a7984 */ /* 0x000e620000000a00 */
[----:B------:R-:W2:Y:S01]  /*0610*/  LDC.64 R8, c[0x0][0x398] ;  /* 0x0000e600ff087b82 */ /* 0x000ea20000000a00 */
[----:B------:R-:W-:-:S04]  /*0620*/  IMAD.IADD R19, R17, 0x1, R21 ;  /* 0x0000000111137824 */ /* 0x000fc800078e0215 */
[----:B--2---:R-:W-:-:S05]  /*0630*/  IMAD.WIDE.U32 R8, R19, 0x2, R8 ;  /* 0x0000000213087825 */ /* 0x004fca00078e0008 */
[----:B-1----:R1:W-:Y:S01]  /*0640*/  STG.E.64 desc[UR8][R8.64], R10 ;  /* 0x0000000a08007986 */ /* 0x0023e2000c101b08 */
[----:B------:R-:W-:Y:S05]  /*0650*/  BRA `(.L_x_31) ;  /* 0x0000000800a07947 */ /* 0x000fea0003800000 */
.L_x_32:
        /* <DEDUP_REMOVED lines=12> */
.L_x_33:
[----:B------:R-:W-:Y:S01]  /*0720*/  BAR.SYNC.DEFER_BLOCKING 0x0 ;  /* 0x0000000000007b1d */ /* 0x000fe20000010000 */
[----:B------:R-:W-:-:S07]  /*0730*/  IADD3 R11, PT, PT, R2, R21, RZ ;  /* 0x00000015020b7210 */ /* 0x000fce0007ffe0ff */
[----:B------:R-:W1:Y:S01]  /*0740*/  LDC.64 R8, c[0x0][0x398] ;  /* 0x0000e600ff087b82 */ /* 0x000e620000000a00 */
[----:B------:R-:W2:Y:S01]  /*0750*/  LDS R19, [R3] ;  /* 0x0000000003137984 */ /* 0x000ea20000000800 */
[----:B-1----:R-:W-:-:S05]  /*0760*/  IMAD.WIDE.U32 R8, R11, 0x2, R8 ;  /* 0x000000020b087825 */ /* 0x002fca00078e0008 */
[----:B--2---:R4:W-:Y:S01]  /*0770*/  STG.E desc[UR8][R8.64], R19 ;  /* 0x0000001308007986 */ /* 0x0049e2000c101908 */
[----:B------:R-:W-:Y:S05]  /*0780*/  BRA `(.L_x_31) ;  /* 0x0000000800547947 */ /* 0x000fea0003800000 */
.L_x_25:
[----:B------:R-:W-:Y:S01]  /*0790*/  IMAD.IADD R10, R0, 0x1, R21 ;  /* 0x00000001000a7824 */ /* 0x000fe200078e0215 */
[----:B------:R-:W-:Y:S01]  /*07a0*/  BSSY.RECONVERGENT B1, `(.L_x_34) ;  /* 0x0000012000017945 */ /* 0x000fe20003800200 */
[----:B------:R-:W-:-:S03]  /*07b0*/  IMAD.MOV.U32 R20, RZ, RZ, RZ ;  /* 0x000000ffff147224 */ /* 0x000fc600078e00ff */
[----:B------:R-:W-:-:S13]  /*07c0*/  ISETP.GE.U32.AND P0, PT, R10, UR4, PT ;  /* 0x000000040a007c0c */ /* 0x000fda000bf06070 */
[----:B------:R-:W-:Y:S05]  /*07d0*/  @P0 BRA `(.L_x_35) ;  /* 0x0000000000380947 */ /* 0x000fea0003800000 */
[----:B------:R-:W0:Y:S01]  /*07e0*/  LDC R11, c[0x0][0x390] ;  /* 0x0000e400ff0b7b82 */ /* 0x000e220000000800 */
[----:B------:R-:W-:-:S05]  /*07f0*/  VIADD R18, R10, 0x200 ;  /* 0x000002000a127836 */ /* 0x000fca0000000000 */
[----:B------:R-:W-:Y:S02]  /*0800*/  ISETP.GE.U32.AND P5, PT, R18, UR4, PT ;  /* 0x0000000412007c0c */ /* 0x000fe4000bfa6070 */
[----:B------:R-:W1:Y:S01]  /*0810*/  LDC.64 R8, c[0x0][0x388] ;  /* 0x0000e200ff087b82 */ /* 0x000e620000000a00 */
[----:B0-----:R-:W-:-:S10]  /*0820*/  IMAD R11, R11, UR7, R10 ;  /* 0x000000070b0b7c24 */ /* 0x001fd4000f8e020a */
[C---:B------:R-:W-:Y:S02]  /*0830*/  @!P5 VIADD R19, R11.reuse, 0x200 ;  /* 0x000002000b13d836 */ /* 0x040fe40000000000 */
[----:B-1----:R-:W-:-:S04]  /*0840*/  IMAD.WIDE.U32 R10, R11, 0x4, R8 ;  /* 0x000000040b0a7825 */ /* 0x002fc800078e0008 */
[----:B------:R-:W-:Y:S02]  /*0850*/  @!P5 IMAD.WIDE.U32 R8, R19, 0x4, R8 ;  /* 0x000000041308d825 */ /* 0x000fe400078e0008 */
[----:B------:R-:W2:Y:S04]  /*0860*/  LDG.E R11, desc[UR8][R10.64] ;  /* 0x000000080a0b7981 */ /* 0x000ea8000c1e1900 */
[----:B------:R-:W3:Y:S01]  /*0870*/  @!P5 LDG.E R9, desc[UR8][R8.64] ;  /* 0x000000080809d981 */ /* 0x000ee2000c1e1900 */
[----:B------:R-:W-:Y:S01]  /*0880*/  IMAD.MOV.U32 R20, RZ, RZ, 0x200 ;  /* 0x00000200ff147424 */ /* 0x000fe200078e00ff */
[----:B------:R-:W-:Y:S02]  /*0890*/  @!P5 MOV R20, 0x400 ;  /* 0x000004000014d802 */ /* 0x000fe40000000f00 */
[----:B--2---:R0:W-:Y:S04]  /*08a0*/  STS [R22], R11 ;  /* 0x0000000b16007388 */ /* 0x0041e80000000800 */
[----:B---3--:R0:W-:Y:S02]  /*08b0*/  @!P5 STS [R22+0x800], R9 ;  /* 0x000800091600d388 */ /* 0x0081e40000000800 */
.L_x_35:
[----:B------:R-:W-:Y:S05]  /*08c0*/  BSYNC.RECONVERGENT B1 ;  /* 0x0000000000017941 */ /* 0x000fea0003800200 */
.L_x_34:
[----:B------:R-:W-:Y:S05]  /*08d0*/  @P0 BRA `(.L_x_31) ;  /* 0x0000000800000947 */ /* 0x000fea0003800000 */
[----:B------:R-:W-:Y:S01]  /*08e0*/  ISETP.GT.U32.AND P5, PT, R20, RZ, PT ;  /* 0x000000ff1400720c */ /* 0x000fe20003fa4070 */
[----:B0-----:R-:W-:Y:S01]  /*08f0*/  IMAD.MOV.U32 R9, RZ, RZ, RZ ;  /* 0x000000ffff097224 */ /* 0x001fe200078e00ff */
[----:B------:R-:W-:Y:S02]  /*0900*/  BSSY.RECONVERGENT B1, `(.L_x_36) ;  /* 0x0000023000017945 */ /* 0x000fe40003800200 */
[----:B------:R-:W-:-:S09]  /*0910*/  PLOP3.LUT P6, PT, P5, PT, PT, 0x80, 0x8 ;  /* 0x000000000008781c */ /* 0x000fd20002fcf070 */
[----:B------:R0:W1:Y:S01]  /*0920*/  @!P5 LDS R10, [R22] ;  /* 0x00000000160ad984 */ /* 0x0000620000000800 */
[----:B------:R-:W-:-:S04]  /*0930*/  @!P5 IMAD.MOV.U32 R9, RZ, RZ, 0x200 ;  /* 0x00000200ff09d424 */ /* 0x000fc800078e00ff */
[C---:B------:R-:W-:Y:S01]  /*0940*/  IMAD.IADD R8, R20.reuse, 0x1, -R9 ;  /* 0x0000000114087824 */ /* 0x040fe200078e0a09 */
[----:B------:R-:W-:Y:S01]  /*0950*/  ISETP.GT.U32.AND P0, PT, R20, R9, PT ;  /* 0x000000091400720c */ /* 0x000fe20003f04070 */
[----:B0-----:R-:W-:-:S03]  /*0960*/  @!P5 VIADD R22, R22, 0x800 ;  /* 0x000008001616d836 */ /* 0x001fc60000000000 */
[----:B------:R-:W-:Y:S02]  /*0970*/  ISETP.LE.U32.OR P0, PT, R8, 0x600, !P0 ;  /* 0x000006000800780c */ /* 0x000fe40004703470 */
[----:B-1----:R-:W-:Y:S01]  /*0980*/  @!P5 F2FP.F16.F32.PACK_AB R11, RZ, R10 ;  /* 0x0000000aff0bd23e */ /* 0x002fe200000000ff */
[----:B------:R-:W-:-:S05]  /*0990*/  IMAD.MOV.U32 R10, RZ, RZ, R14 ;  /* 0x000000ffff0a7224 */ /* 0x000fca00078e000e */
[----:B------:R0:W-:Y:S02]  /*09a0*/  @!P5 STS.U16 [R10], R11 ;  /* 0x0000000b0a00d388 */ /* 0x0001e40000000400 */
[----:B0-----:R-:W-:-:S03]  /*09b0*/  @!P5 IADD3 R10, PT, PT, R10, 0x400, RZ ;  /* 0x000004000a0ad810 */ /* 0x001fc60007ffe0ff */
[----:B------:R-:W-:Y:S05]  /*09c0*/  @P0 BRA `(.L_x_37) ;  /* 0x0000000000580947 */ /* 0x000fea0003800000 */
[----:B------:R-:W-:Y:S01]  /*09d0*/  PLOP3.LUT P6, PT, PT, PT, PT, 0x8, 0x80 ;  /* 0x000000000080781c */ /* 0x000fe20003fce170 */
[----:B------:R-:W-:-:S12]  /*09e0*/  VIADD R8, R20, 0xfffffa00 ;  /* 0xfffffa0014087836 */ /* 0x000fd80000000000 */
.L_x_38:
        /* <DEDUP_REMOVED lines=20> */
.L_x_37:
[----:B------:R-:W-:Y:S05]  /*0b30*/  BSYNC.RECONVERGENT B1 ;  /* 0x0000000000017941 */ /* 0x000fea0003800200 */
.L_x_36:
        /* <DEDUP_REMOVED lines=16> */
.L_x_40:
[----:B------:R-:W-:Y:S05]  /*0c40*/  BSYNC.RECONVERGENT B1 ;  /* 0x0000000000017941 */ /* 0x000fea0003800200 */
.L_x_39:
[----:B------:R-:W-:Y:S01]  /*0c50*/  ISETP.LT.U32.OR P0, PT, R9, R20, P6 ;  /* 0x000000140900720c */ /* 0x000fe20003701470 */
[----:B------:R-:W-:Y:S01]  /*0c60*/  IMAD.MOV.U32 R23, RZ, RZ, RZ ;  /* 0x000000ffff177224 */ /* 0x000fe200078e00ff */
[----:B------:R-:W0:Y:S01]  /*0c70*/  LDC R24, c[0x0][0x3a0] ;  /* 0x0000e800ff187b82 */ /* 0x000e220000000800 */
[----:B------:R-:W-:Y:S03]  /*0c80*/  BSSY.RECONVERGENT B1, `(.L_x_41) ;  /* 0x000002b000017945 */ /* 0x000fe60003800200 */
[----:B------:R-:W-:-:S07]  /*0c90*/  @!P5 LEA R18, R23, R14, 0x1 ;  /* 0x0000000e1712d211 */ /* 0x000fce00078e08ff */
[----:B------:R-:W1:Y:S01]  /*0ca0*/  @P0 LDS R22, [R22] ;  /* 0x0000000016160984 */ /* 0x000e620000000800 */
[----:B0-----:R-:W-:-:S05]  /*0cb0*/  IMAD R21, R24, UR7, R21 ;  /* 0x0000000718157c24 */ /* 0x001fca000f8e0215 */
[----:B------:R-:W-:Y:S01]  /*0cc0*/  @!P5 IADD3 R19, PT, PT, R21, R23, R0 ;  /* 0x000000171513d210 */ /* 0x000fe20007ffe000 */
[----:B------:R-:W-:-:S04]  /*0cd0*/  @!P5 IMAD.MOV.U32 R23, RZ, RZ, 0x200 ;  /* 0x00000200ff17d424 */ /* 0x000fc800078e00ff */
[----:B------:R-:W-:Y:S01]  /*0ce0*/  IMAD.IADD R11, R20, 0x1, -R23 ;  /* 0x00000001140b7824 */ /* 0x000fe200078e0a17 */
[----:B-1----:R-:W-:-:S04]  /*0cf0*/  @P0 F2FP.F16.F32.PACK_AB R8, RZ, R22 ;  /* 0x00000016ff08023e */ /* 0x002fc800000000ff */
        /* <DEDUP_REMOVED lines=12> */
.L_x_43:
[----:B-1----:R-:W-:Y:S01]  /*0dc0*/  IMAD R10, R23, 0x2, R14 ;  /* 0x00000002170a7824 */ /* 0x002fe200078e020e */
[----:B------:R-:W-:Y:S02]  /*0dd0*/  IADD3 R27, PT, PT, R21, R23, R0 ;  /* 0x00000017151b7210 */ /* 0x000fe40007ffe000 */
[C---:B------:R-:W-:Y:S02]  /*0de0*/  IADD3 R18, PT, PT, R0.reuse, 0x200, R23 ;  /* 0x0000020000127810 */ /* 0x040fe40007ffe017 */
[----:B------:R-:W1:Y:S01]  /*0df0*/  LDS.U16 R19, [R10] ;  /* 0x000000000a137984 */ /* 0x000e620000000400 */
[----:B0-----:R-:W-:Y:S01]  /*0e00*/  IMAD.WIDE.U32 R26, R27, 0x2, R8 ;  /* 0x000000021b1a7825 */ /* 0x001fe200078e0008 */
[----:B------:R-:W-:Y:S02]  /*0e10*/  IADD3 R25, PT, PT, R21, R18, RZ ;  /* 0x0000001215197210 */ /* 0x000fe40007ffe0ff */
[----:B------:R-:W0:Y:S01]  /*0e20*/  LDS.U16 R11, [R10+0x400] ;  /* 0x000400000a0b7984 */ /* 0x000e220000000400 */
[----:B------:R-:W-:-:S02]  /*0e30*/  IADD3 R18, PT, PT, R0, 0x400, R23 ;  /* 0x0000040000127810 */ /* 0x000fc40007ffe017 */
[----:B------:R-:W-:Y:S01]  /*0e40*/  IMAD.WIDE.U32 R24, R25, 0x2, R8 ;  /* 0x0000000219187825 */ /* 0x000fe200078e0008 */
[----:B------:R-:W2:Y:S03]  /*0e50*/  LDS.U16 R29, [R10+0x800] ;  /* 0x000800000a1d7984 */ /* 0x000ea60000000400 */
[----:B------:R-:W-:Y:S01]  /*0e60*/  IMAD.IADD R18, R21, 0x1, R18 ;  /* 0x0000000115127824 */ /* 0x000fe200078e0212 */
[----:B------:R-:W3:Y:S04]  /*0e70*/  LDS.U16 R28, [R10+0xc00] ;  /* 0x000c00000a1c7984 */ /* 0x000ee80000000400 */
[----:B-1----:R1:W-:Y:S04]  /*0e80*/  STG.E.U16 desc[UR8][R26.64], R19 ;  /* 0x000000131a007986 */ /* 0x0023e8000c101508 */
[----:B0-----:R0:W-:Y:S01]  /*0e90*/  STG.E.U16 desc[UR8][R24.64], R11 ;  /* 0x0000000b18007986 */ /* 0x0011e2000c101508 */
[----:B-1----:R-:W-:Y:S01]  /*0ea0*/  IADD3 R26, PT, PT, R0, 0x600, R23 ;  /* 0x00000600001a7810 */ /* 0x002fe20007ffe017 */
[----:B------:R-:W-:-:S02]  /*0eb0*/  VIADD R23, R23, 0x800 ;  /* 0x0000080017177836 */ /* 0x000fc40000000000 */
[----:B0-----:R-:W-:-:S03]  /*0ec0*/  IMAD.WIDE.U32 R10, R18, 0x2, R8 ;  /* 0x00000002120a7825 */ /* 0x001fc600078e0008 */
[----:B------:R-:W-:Y:S01]  /*0ed0*/  ISETP.GE.U32.AND P0, PT, R23, R22, PT ;  /* 0x000000161700720c */ /* 0x000fe20003f06070 */
[----:B------:R-:W-:Y:S01]  /*0ee0*/  IMAD.IADD R19, R21, 0x1, R26 ;  /* 0x0000000115137824 */ /* 0x000fe200078e021a */
[----:B--2---:R1:W-:Y:S03]  /*0ef0*/  STG.E.U16 desc[UR8][R10.64], R29 ;  /* 0x0000001d0a007986 */ /* 0x0043e6000c101508 */
[----:B------:R-:W-:-:S05]  /*0f00*/  IMAD.WIDE.U32 R18, R19, 0x2, R8 ;  /* 0x0000000213127825 */ /* 0x000fca00078e0008 */
[----:B---3--:R1:W-:Y:S03]  /*0f10*/  STG.E.U16 desc[UR8][R18.64], R28 ;  /* 0x0000001c12007986 */ /* 0x0083e6000c101508 */
[----:B------:R-:W-:Y:S05]  /*0f20*/  @!P0 BRA `(.L_x_43) ;  /* 0xfffffffc00a48947 */ /* 0x000fea000383ffff */
.L_x_42:
[----:B------:R-:W-:Y:S05]  /*0f30*/  BSYNC.RECONVERGENT B1 ;  /* 0x0000000000017941 */ /* 0x000fea0003800200 */
.L_x_41:
[C---:B0-----:R-:W-:Y:S01]  /*0f40*/  IMAD.IADD R8, R20.reuse, 0x1, -R23 ;  /* 0x0000000114087824 */ /* 0x041fe200078e0a17 */
[----:B------:R-:W-:Y:S01]  /*0f50*/  ISETP.GT.U32.AND P0, PT, R20, R23, PT ;  /* 0x000000171400720c */ /* 0x000fe20003f04070 */
[----:B------:R-:W-:Y:S03]  /*0f60*/  BSSY.RECONVERGENT B1, `(.L_x_44) ;  /* 0x0000010000017945 */ /* 0x000fe60003800200 */
[----:B------:R-:W-:-:S13]  /*0f70*/  ISETP.LE.U32.OR P0, PT, R8, 0x200, !P0 ;  /* 0x000002000800780c */ /* 0x000fda0004703470 */
[----:B------:R-:W-:Y:S05]  /*0f80*/  @P0 BRA `(.L_x_45) ;  /* 0x0000000000340947 */ /* 0x000fea0003800000 */
[----:B-1----:R-:W-:Y:S01]  /*0f90*/  LEA R18, R23, R14, 0x1 ;  /* 0x0000000e17127211 */ /* 0x002fe200078e08ff */
        /* <DEDUP_REMOVED lines=12> */
.L_x_45:
[----:B------:R-:W-:Y:S05]  /*1060*/  BSYNC.RECONVERGENT B1 ;  /* 0x0000000000017941 */ /* 0x000fea0003800200 */
.L_x_44:
[----:B------:R-:W-:-:S13]  /*1070*/  ISETP.LT.U32.OR P5, PT, R23, R20, P5 ;  /* 0x000000141700720c */ /* 0x000fda0002fa1470 */
[----:B01----:R-:W-:Y:S01]  /*1080*/  @P5 IMAD R10, R23, 0x2, R14 ;  /* 0x00000002170a5824 */ /* 0x003fe200078e020e */
[----:B------:R-:W0:Y:S01]  /*1090*/  @P5 LDC.64 R8, c[0x0][0x398] ;  /* 0x0000e600ff085b82 */ /* 0x000e220000000a00 */
[----:B------:R-:W-:-:S03]  /*10a0*/  @P5 IADD3 R21, PT, PT, R21, R23, R0 ;  /* 0x0000001715155210 */ /* 0x000fc60007ffe000 */
[----:B------:R-:W1:Y:S02]  /*10b0*/  @P5 LDS.U16 R11, [R10] ;  /* 0x000000000a0b5984 */ /* 0x000e640000000400 */
[----:B0-----:R-:W-:-:S05]  /*10c0*/  @P5 IMAD.WIDE.U32 R8, R21, 0x2, R8 ;  /* 0x0000000215085825 */ /* 0x001fca00078e0008 */
[----:B-1----:R1:W-:Y:S02]  /*10d0*/  @P5 STG.E.U16 desc[UR8][R8.64], R11 ;  /* 0x0000000b08005986 */ /* 0x0023e4000c101508 */
.L_x_31:
[----:B------:R-:W-:Y:S05]  /*10e0*/  BSYNC.RECONVERGENT B0 ;  /* 0x0000000000007941 */ /* 0x000fea0003800200 */
.L_x_24:
[----:B------:R-:W-:-:S13]  /*10f0*/  ISETP.GE.U32.AND P0, PT, R6, UR4, PT ;  /* 0x0000000406007c0c */ /* 0x000fda000bf06070 */
[----:B------:R-:W-:Y:S05]  /*1100*/  @!P0 BRA `(.L_x_46) ;  /* 0xfffffff000588947 */ /* 0x000fea000383ffff */
[----:B------:R-:W-:Y:S05]  /*1110*/  EXIT ;  /* 0x000000000000794d */ /* 0x000fea0003800000 */
.L_x_47:
        /* <DEDUP_REMOVED lines=14> */
.L_x_50:


//--------------------- .text._Z3s2hiiPKfiP6__halfi --------------------------
	.section	.text._Z3s2hiiPKfiP6__halfi,"ax",@progbits
	.align	128
        .global         _Z3s2hiiPKfiP6__halfi
        .type           _Z3s2hiiPKfiP6__halfi,@function
        .size           _Z3s2hiiPKfiP6__halfi,(.L_x_51 - _Z3s2hiiPKfiP6__halfi)
        .other          _Z3s2hiiPKfiP6__halfi,@"STO_CUDA_ENTRY STV_DEFAULT"
_Z3s2hiiPKfiP6__halfi:
.text._Z3s2hiiPKfiP6__halfi:
[----:B------:R-:W-:Y:S01]  /*0000*/  LDC R1, c[0x0][0x37c] ;  /* 0x0000df00ff017b82 */ /* 0x000fe20000000800 */
[----:B------:R-:W0:Y:S01]  /*0010*/  S2R R7, SR_TID.Y ;  /* 0x0000000000077919 */ /* 0x000e220000002200 */
[----:B------:R-:W1:Y:S01]  /*0020*/  LDCU UR4, c[0x0][0x360] ;  /* 0x00006c00ff0477ac */ /* 0x000e620008000800 */
[----:B------:R-:W0:Y:S01]  /*0030*/  S2R R2, SR_CTAID.Y ;  /* 0x0000000000027919 */ /* 0x000e220000002600 */
[----:B------:R-:W0:Y:S01]  /*0040*/  LDCU UR5, c[0x0][0x364] ;  /* 0x00006c80ff0577ac */ /* 0x000e220008000800 */
[----:B------:R-:W1:Y:S01]  /*0050*/  S2R R0, SR_TID.X ;  /* 0x0000000000007919 */ /* 0x000e620000002100 */
[----:B------:R-:W2:Y:S01]  /*0060*/  LDCU.64 UR6, c[0x0][0x380] ;  /* 0x00007000ff0677ac */ /* 0x000ea20008000a00 */
[----:B------:R-:W1:Y:S01]  /*0070*/  S2R R3, SR_CTAID.X ;  /* 0x0000000000037919 */ /* 0x000e620000002500 */
[----:B0-----:R-:W-:-:S05]  /*0080*/  IMAD R7, R2, UR5, R7 ;  /* 0x0000000502077c24 */ /* 0x001fca000f8e0207 */
[----:B--2---:R-:W-:Y:S01]  /*0090*/  ISETP.GE.AND P0, PT, R7, UR7, PT ;  /* 0x0000000707007c0c */ /* 0x004fe2000bf06270 */
[----:B-1----:R-:W-:-:S05]  /*00a0*/  IMAD R0, R3, UR4, R0 ;  /* 0x0000000403007c24 */ /* 0x002fca000f8e0200 */
[----:B------:R-:W-:-:S13]  /*00b0*/  ISETP.GE.OR P0, PT, R0, UR6, P0 ;  /* 0x0000000600007c0c */ /* 0x000fda0008706670 */
[----:B------:R-:W-:Y:S05]  /*00c0*/  @P0 EXIT ;  /* 0x000000000000094d */ /* 0x000fea0003800000 */
[----:B------:R-:W0:Y:S01]  /*00d0*/  LDC.64 R2, c[0x0][0x388] ;  /* 0x0000e200ff027b82 */ /* 0x000e220000000a00 */
[----:B------:R-:W1:Y:S01]  /*00e0*/  LDCU UR6, c[0x0][0x390] ;  /* 0x00007200ff0677ac */ /* 0x000e620008000800 */
[----:B------:R-:W2:Y:S01]  /*00f0*/  LDCU.64 UR4, c[0x0][0x358] ;  /* 0x00006b00ff0477ac */ /* 0x000ea20008000a00 */
[----:B-1----:R-:W-:Y:S01]  /*0100*/  IMAD R5, R7, UR6, R0 ;  /* 0x0000000607057c24 */ /* 0x002fe2000f8e0200 */
[----:B------:R-:W1:Y:S03]  /*0110*/  LDCU UR6, c[0x0][0x3a0] ;  /* 0x00007400ff0677ac */ /* 0x000e660008000800 */
[----:B0-----:R-:W-:Y:S02]  /*0120*/  IMAD.WIDE R2, R5, 0x4, R2 ;  /* 0x0000000405027825 */ /* 0x001fe400078e0202 */
[----:B------:R-:W0:Y:S04]  /*0130*/  LDC.64 R4, c[0x0][0x398] ;  /* 0x0000e600ff047b82 */ /* 0x000e280000000a00 */
[----:B--2---:R-:W2:Y:S01]  /*0140*/  LDG.E R2, desc[UR4][R2.64] ;  /* 0x0000000402027981 */ /* 0x004ea2000c1e1900 */
[----:B-1----:R-:W-:-:S04]  /*0150*/  IMAD R7, R7, UR6, R0 ;  /* 0x0000000607077c24 */ /* 0x002fc8000f8e0200 */
[----:B0-----:R-:W-:Y:S01]  /*0160*/  IMAD.WIDE R4, R7, 0x2, R4 ;  /* 0x0000000207047825 */ /* 0x001fe200078e0204 */
[----:B--2---:R-:W-:-:S05]  /*0170*/  F2FP.F16.F32.PACK_AB R0, RZ, R2 ;  /* 0x00000002ff00723e */ /* 0x004fca00000000ff */
[----:B------:R-:W-:Y:S01]  /*0180*/  STG.E.U16 desc[UR4][R4.64], R0 ;  /* 0x0000000004007986 */ /* 0x000fe2000c101504 */
[----:B------:R-:W-:Y:S05]  /*0190*/  EXIT ;  /* 0x000000000000794d */ /* 0x000fea0003800000 */
.L_x_48:
        /* <DEDUP_REMOVED lines=14> */
.L_x_51:


//--------------------- .nv.shared._Z10s2h_swpipeImLj512ELj1024EEvT_S0_PKfiP6__halfi --------------------------
	.section	.nv.shared._Z10s2h_swpipeImLj512ELj1024EEvT_S0_PKfiP6__halfi,"aw",@nobits
	.sectionflags	@""
	.align	4
.nv.shared._Z10s2h_swpipeImLj512ELj1024EEvT_S0_PKfiP6__halfi:
	.zero		7168


//--------------------- .nv.shared.reserved.0     --------------------------
	.section	.nv.shared.reserved.0,"aw",@nobits
	.weak		__nv_reservedSMEM_offset_0_alias
	.size		__nv_reservedSMEM_offset_0_alias, 0, 64
	.other		__nv_reservedSMEM_offset_0_alias,@"STO_CUDA_RESERVED_SHARED STV_DEFAULT"
__nv_reservedSMEM_offset_0_alias:
	.zero		0
	.zero		64


//--------------------- .nv.shared._Z10s2h_swpipeIjLj512ELj1024EEvT_S0_PKfiP6__halfi --------------------------
	.section	.nv.shared._Z10s2h_swpipeIjLj512ELj1024EEvT_S0_PKfiP6__halfi,"aw",@nobits
	.sectionflags	@""
	.align	4
.nv.shared._Z10s2h_swpipeIjLj512ELj1024EEvT_S0_PKfiP6__halfi:
	.zero		7168


//--------------------- .nv.constant0._Z10s2h_swpipeImLj512ELj1024EEvT_S0_PKfiP6__halfi --------------------------
	.section	.nv.constant0._Z10s2h_swpipeImLj512ELj1024EEvT_S0_PKfiP6__halfi,"a",@progbits
	.sectionflags	@""
	.align	4
.nv.constant0._Z10s2h_swpipeImLj512ELj1024EEvT_S0_PKfiP6__halfi:
	.zero		940


//--------------------- .nv.constant0._Z10s2h_swpipeIjLj512ELj1024EEvT_S0_PKfiP6__halfi --------------------------
	.section	.nv.constant0._Z10s2h_swpipeIjLj512ELj1024EEvT_S0_PKfiP6__halfi,"a",@progbits
	.sectionflags	@""
	.align	4
.nv.constant0._Z10s2h_swpipeIjLj512ELj1024EEvT_S0_PKfiP6__halfi:
	.zero		932


//--------------------- .nv.constant0._Z3s2hiiPKfiP6__halfi --------------------------
	.section	.nv.constant0._Z3s2hiiPKfiP6__halfi,"a",@progbits
	.sectionflags	@""
	.align	4
.nv.constant0._Z3s2hiiPKfiP6__halfi:
	.zero		932


//--------------------- SYMBOLS --------------------------

	.type		.nv.reservedSmem.offset0,@object
	.size		.nv.reservedSmem.offset0,0x4
	.type		.nv.reservedSmem.cap,@object
	.size		.nv.reservedSmem.cap,0x4
